//
// Generated by NVIDIA NVVM Compiler
//
// Compiler Build ID: CL-36424714
// Cuda compilation tools, release 13.0, V13.0.88
// Based on NVVM 20.0.0
//

.version 9.0
.target sm_100
.address_size 64


.entry _Z24fill_indexed_triu_kernelPdPiS0_iii(
	.param .u64 .ptr .align 1 _Z24fill_indexed_triu_kernelPdPiS0_iii_param_0,
	.param .u64 .ptr .align 1 _Z24fill_indexed_triu_kernelPdPiS0_iii_param_1,
	.param .u64 .ptr .align 1 _Z24fill_indexed_triu_kernelPdPiS0_iii_param_2,
	.param .u32 _Z24fill_indexed_triu_kernelPdPiS0_iii_param_3,
	.param .u32 _Z24fill_indexed_triu_kernelPdPiS0_iii_param_4,
	.param .u32 _Z24fill_indexed_triu_kernelPdPiS0_iii_param_5
)
{
	.reg .pred 	%p<10>;
	.reg .b32 	%r<42>;
	.reg .b64 	%rd<55>;
	.reg .b64 	%fd<6>;

	ld.param.u64 	%rd11, [_Z24fill_indexed_triu_kernelPdPiS0_iii_param_0];
	ld.param.u64 	%rd9, [_Z24fill_indexed_triu_kernelPdPiS0_iii_param_1];
	ld.param.u64 	%rd10, [_Z24fill_indexed_triu_kernelPdPiS0_iii_param_2];
	ld.param.u32 	%r16, [_Z24fill_indexed_triu_kernelPdPiS0_iii_param_3];
	ld.param.u32 	%r14, [_Z24fill_indexed_triu_kernelPdPiS0_iii_param_4];
	ld.param.u32 	%r15, [_Z24fill_indexed_triu_kernelPdPiS0_iii_param_5];
	cvta.to.global.u64 	%rd1, %rd11;
	mov.u32 	%r17, %tid.y;
	mov.u32 	%r18, %ctaid.x;
	mov.u32 	%r1, %ntid.x;
	shl.b32 	%r19, %r18, 4;
	add.s32 	%r2, %r19, %r17;
	setp.ge.s32 	%p1, %r2, %r16;
	@%p1 bra 	$L__BB0_7;
	cvta.to.global.u64 	%rd12, %rd9;
	cvta.to.global.u64 	%rd13, %rd10;
	mov.u32 	%r20, %ctaid.y;
	mov.u32 	%r41, %tid.x;
	mul.wide.u32 	%rd14, %r2, 4;
	add.s64 	%rd15, %rd12, %rd14;
	ld.global.u32 	%r21, [%rd15];
	mul.lo.s32 	%r22, %r14, %r20;
	mad.lo.s32 	%r4, %r22, %r14, %r21;
	div.s32 	%r23, %r21, %r14;
	mul.wide.u32 	%rd16, %r20, 4;
	add.s64 	%rd17, %rd13, %rd16;
	ld.global.u32 	%r24, [%rd17];
	sub.s32 	%r25, %r24, %r23;
	mad.lo.s32 	%r26, %r25, %r14, %r21;
	mad.lo.s32 	%r5, %r26, %r14, %r23;
	setp.eq.s32 	%p2, %r5, %r4;
	setp.ge.s32 	%p3, %r41, %r15;
	or.pred  	%p4, %p2, %p3;
	@%p4 bra 	$L__BB0_7;
	cvt.u64.u32 	%rd18, %r15;
	cvt.s64.s32 	%rd19, %r4;
	mul.lo.s64 	%rd2, %rd19, %rd18;
	cvt.s64.s32 	%rd20, %r5;
	mul.lo.s64 	%rd3, %rd20, %rd18;
	add.s32 	%r27, %r41, %r1;
	max.u32 	%r28, %r15, %r27;
	setp.lt.u32 	%p5, %r27, %r15;
	selp.u32 	%r29, 1, 0, %p5;
	add.s32 	%r30, %r27, %r29;
	sub.s32 	%r31, %r28, %r30;
	div.u32 	%r32, %r31, %r1;
	add.s32 	%r6, %r32, %r29;
	and.b32  	%r33, %r6, 3;
	setp.eq.s32 	%p6, %r33, 3;
	@%p6 bra 	$L__BB0_5;
	add.s32 	%r34, %r6, 1;
	and.b32  	%r35, %r34, 3;
	cvt.u64.u32 	%rd21, %r41;
	add.s64 	%rd22, %rd3, %rd21;
	shl.b64 	%rd4, %rd22, 3;
	mul.wide.u32 	%rd5, %r1, 8;
	add.s64 	%rd23, %rd2, %rd21;
	shl.b64 	%rd6, %rd23, 3;
	neg.s32 	%r39, %r35;
	mad.lo.s32 	%r41, %r1, %r35, %r41;
	mov.u64 	%rd54, %rd1;
$L__BB0_4:
	.pragma "nounroll";
	add.s64 	%rd24, %rd54, %rd6;
	ld.global.f64 	%fd1, [%rd24];
	add.s64 	%rd25, %rd54, %rd4;
	st.global.f64 	[%rd25], %fd1;
	add.s64 	%rd54, %rd54, %rd5;
	add.s32 	%r39, %r39, 1;
	setp.ne.s32 	%p7, %r39, 0;
	@%p7 bra 	$L__BB0_4;
$L__BB0_5:
	setp.lt.u32 	%p8, %r6, 3;
	@%p8 bra 	$L__BB0_7;
$L__BB0_6:
	cvt.u64.u32 	%rd26, %r41;
	add.s64 	%rd27, %rd2, %rd26;
	shl.b64 	%rd28, %rd27, 3;
	add.s64 	%rd29, %rd1, %rd28;
	ld.global.f64 	%fd2, [%rd29];
	add.s64 	%rd30, %rd3, %rd26;
	shl.b64 	%rd31, %rd30, 3;
	add.s64 	%rd32, %rd1, %rd31;
	st.global.f64 	[%rd32], %fd2;
	add.s32 	%r36, %r41, %r1;
	cvt.u64.u32 	%rd33, %r36;
	add.s64 	%rd34, %rd2, %rd33;
	shl.b64 	%rd35, %rd34, 3;
	add.s64 	%rd36, %rd1, %rd35;
	ld.global.f64 	%fd3, [%rd36];
	add.s64 	%rd37, %rd3, %rd33;
	shl.b64 	%rd38, %rd37, 3;
	add.s64 	%rd39, %rd1, %rd38;
	st.global.f64 	[%rd39], %fd3;
	add.s32 	%r37, %r36, %r1;
	cvt.u64.u32 	%rd40, %r37;
	add.s64 	%rd41, %rd2, %rd40;
	shl.b64 	%rd42, %rd41, 3;
	add.s64 	%rd43, %rd1, %rd42;
	ld.global.f64 	%fd4, [%rd43];
	add.s64 	%rd44, %rd3, %rd40;
	shl.b64 	%rd45, %rd44, 3;
	add.s64 	%rd46, %rd1, %rd45;
	st.global.f64 	[%rd46], %fd4;
	add.s32 	%r38, %r37, %r1;
	cvt.u64.u32 	%rd47, %r38;
	add.s64 	%rd48, %rd2, %rd47;
	shl.b64 	%rd49, %rd48, 3;
	add.s64 	%rd50, %rd1, %rd49;
	ld.global.f64 	%fd5, [%rd50];
	add.s64 	%rd51, %rd3, %rd47;
	shl.b64 	%rd52, %rd51, 3;
	add.s64 	%rd53, %rd1, %rd52;
	st.global.f64 	[%rd53], %fd5;
	add.s32 	%r41, %r38, %r1;
	setp.lt.s32 	%p9, %r41, %r15;
	@%p9 bra 	$L__BB0_6;
$L__BB0_7:
	ret;

}
.entry _Z20fill_bvk_triu_kernelPdPiS0_iii(
	.param .u64 .ptr .align 1 _Z20fill_bvk_triu_kernelPdPiS0_iii_param_0,
	.param .u64 .ptr .align 1 _Z20fill_bvk_triu_kernelPdPiS0_iii_param_1,
	.param .u64 .ptr .align 1 _Z20fill_bvk_triu_kernelPdPiS0_iii_param_2,
	.param .u32 _Z20fill_bvk_triu_kernelPdPiS0_iii_param_3,
	.param .u32 _Z20fill_bvk_triu_kernelPdPiS0_iii_param_4,
	.param .u32 _Z20fill_bvk_triu_kernelPdPiS0_iii_param_5
)
{
	.reg .pred 	%p<8>;
	.reg .b32 	%r<40>;
	.reg .b64 	%rd<55>;
	.reg .b64 	%fd<6>;

	ld.param.u64 	%rd9, [_Z20fill_bvk_triu_kernelPdPiS0_iii_param_0];
	ld.param.u64 	%rd10, [_Z20fill_bvk_triu_kernelPdPiS0_iii_param_1];
	ld.param.u64 	%rd11, [_Z20fill_bvk_triu_kernelPdPiS0_iii_param_2];
	ld.param.u32 	%r14, [_Z20fill_bvk_triu_kernelPdPiS0_iii_param_3];
	ld.param.u32 	%r15, [_Z20fill_bvk_triu_kernelPdPiS0_iii_param_4];
	ld.param.u32 	%r13, [_Z20fill_bvk_triu_kernelPdPiS0_iii_param_5];
	cvta.to.global.u64 	%rd1, %rd9;
	cvta.to.global.u64 	%rd12, %rd11;
	cvta.to.global.u64 	%rd13, %rd10;
	mov.u32 	%r16, %ctaid.x;
	mov.u32 	%r1, %ntid.x;
	mul.wide.u32 	%rd14, %r16, 4;
	add.s64 	%rd15, %rd13, %rd14;
	ld.global.u32 	%r2, [%rd15];
	div.s32 	%r17, %r2, %r15;
	mul.lo.s32 	%r18, %r17, %r15;
	sub.s32 	%r19, %r2, %r18;
	div.s32 	%r20, %r17, %r14;
	mul.lo.s32 	%r21, %r20, %r14;
	sub.s32 	%r22, %r17, %r21;
	mul.wide.s32 	%rd16, %r22, 4;
	add.s64 	%rd17, %rd12, %rd16;
	ld.global.u32 	%r23, [%rd17];
	mad.lo.s32 	%r24, %r19, %r14, %r23;
	mad.lo.s32 	%r3, %r24, %r15, %r20;
	setp.eq.s32 	%p1, %r3, %r2;
	@%p1 bra 	$L__BB1_7;
	mov.u32 	%r39, %tid.x;
	setp.ge.s32 	%p2, %r39, %r13;
	@%p2 bra 	$L__BB1_7;
	cvt.u64.u32 	%rd18, %r13;
	cvt.s64.s32 	%rd19, %r2;
	mul.lo.s64 	%rd2, %rd19, %rd18;
	cvt.s64.s32 	%rd20, %r3;
	mul.lo.s64 	%rd3, %rd20, %rd18;
	add.s32 	%r25, %r39, %r1;
	max.u32 	%r26, %r13, %r25;
	setp.lt.u32 	%p3, %r25, %r13;
	selp.u32 	%r27, 1, 0, %p3;
	add.s32 	%r28, %r25, %r27;
	sub.s32 	%r29, %r26, %r28;
	div.u32 	%r30, %r29, %r1;
	add.s32 	%r5, %r30, %r27;
	and.b32  	%r31, %r5, 3;
	setp.eq.s32 	%p4, %r31, 3;
	@%p4 bra 	$L__BB1_5;
	add.s32 	%r32, %r5, 1;
	and.b32  	%r33, %r32, 3;
	cvt.u64.u32 	%rd21, %r39;
	add.s64 	%rd22, %rd3, %rd21;
	shl.b64 	%rd4, %rd22, 3;
	mul.wide.u32 	%rd5, %r1, 8;
	add.s64 	%rd23, %rd2, %rd21;
	shl.b64 	%rd6, %rd23, 3;
	neg.s32 	%r37, %r33;
	mad.lo.s32 	%r39, %r1, %r33, %r39;
	mov.u64 	%rd54, %rd1;
$L__BB1_4:
	.pragma "nounroll";
	add.s64 	%rd24, %rd54, %rd6;
	ld.global.f64 	%fd1, [%rd24];
	add.s64 	%rd25, %rd54, %rd4;
	st.global.f64 	[%rd25], %fd1;
	add.s64 	%rd54, %rd54, %rd5;
	add.s32 	%r37, %r37, 1;
	setp.ne.s32 	%p5, %r37, 0;
	@%p5 bra 	$L__BB1_4;
$L__BB1_5:
	setp.lt.u32 	%p6, %r5, 3;
	@%p6 bra 	$L__BB1_7;
$L__BB1_6:
	cvt.u64.u32 	%rd26, %r39;
	add.s64 	%rd27, %rd2, %rd26;
	shl.b64 	%rd28, %rd27, 3;
	add.s64 	%rd29, %rd1, %rd28;
	ld.global.f64 	%fd2, [%rd29];
	add.s64 	%rd30, %rd3, %rd26;
	shl.b64 	%rd31, %rd30, 3;
	add.s64 	%rd32, %rd1, %rd31;
	st.global.f64 	[%rd32], %fd2;
	add.s32 	%r34, %r39, %r1;
	cvt.u64.u32 	%rd33, %r34;
	add.s64 	%rd34, %rd2, %rd33;
	shl.b64 	%rd35, %rd34, 3;
	add.s64 	%rd36, %rd1, %rd35;
	ld.global.f64 	%fd3, [%rd36];
	add.s64 	%rd37, %rd3, %rd33;
	shl.b64 	%rd38, %rd37, 3;
	add.s64 	%rd39, %rd1, %rd38;
	st.global.f64 	[%rd39], %fd3;
	add.s32 	%r35, %r34, %r1;
	cvt.u64.u32 	%rd40, %r35;
	add.s64 	%rd41, %rd2, %rd40;
	shl.b64 	%rd42, %rd41, 3;
	add.s64 	%rd43, %rd1, %rd42;
	ld.global.f64 	%fd4, [%rd43];
	add.s64 	%rd44, %rd3, %rd40;
	shl.b64 	%rd45, %rd44, 3;
	add.s64 	%rd46, %rd1, %rd45;
	st.global.f64 	[%rd46], %fd4;
	add.s32 	%r36, %r35, %r1;
	cvt.u64.u32 	%rd47, %r36;
	add.s64 	%rd48, %rd2, %rd47;
	shl.b64 	%rd49, %rd48, 3;
	add.s64 	%rd50, %rd1, %rd49;
	ld.global.f64 	%fd5, [%rd50];
	add.s64 	%rd51, %rd3, %rd47;
	shl.b64 	%rd52, %rd51, 3;
	add.s64 	%rd53, %rd1, %rd52;
	st.global.f64 	[%rd53], %fd5;
	add.s32 	%r39, %r36, %r1;
	setp.lt.s32 	%p7, %r39, %r13;
	@%p7 bra 	$L__BB1_6;
$L__BB1_7:
	ret;

}
.entry _Z26fill_bvk_triu_naux1_kernelPdPiS0_iii(
	.param .u64 .ptr .align 1 _Z26fill_bvk_triu_naux1_kernelPdPiS0_iii_param_0,
	.param .u64 .ptr .align 1 _Z26fill_bvk_triu_naux1_kernelPdPiS0_iii_param_1,
	.param .u64 .ptr .align 1 _Z26fill_bvk_triu_naux1_kernelPdPiS0_iii_param_2,
	.param .u32 _Z26fill_bvk_triu_naux1_kernelPdPiS0_iii_param_3,
	.param .u32 _Z26fill_bvk_triu_naux1_kernelPdPiS0_iii_param_4,
	.param .u32 _Z26fill_bvk_triu_naux1_kernelPdPiS0_iii_param_5
)
{
	.reg .pred 	%p<3>;
	.reg .b32 	%r<18>;
	.reg .b64 	%rd<15>;
	.reg .b64 	%fd<2>;

	ld.param.u64 	%rd1, [_Z26fill_bvk_triu_naux1_kernelPdPiS0_iii_param_0];
	ld.param.u64 	%rd2, [_Z26fill_bvk_triu_naux1_kernelPdPiS0_iii_param_1];
	ld.param.u64 	%rd3, [_Z26fill_bvk_triu_naux1_kernelPdPiS0_iii_param_2];
	ld.param.u32 	%r6, [_Z26fill_bvk_triu_naux1_kernelPdPiS0_iii_param_3];
	ld.param.u32 	%r4, [_Z26fill_bvk_triu_naux1_kernelPdPiS0_iii_param_4];
	ld.param.u32 	%r5, [_Z26fill_bvk_triu_naux1_kernelPdPiS0_iii_param_5];
	mov.u32 	%r7, %ctaid.x;
	mov.u32 	%r8, %ntid.x;
	mov.u32 	%r9, %tid.x;
	mad.lo.s32 	%r1, %r7, %r8, %r9;
	setp.ge.s32 	%p1, %r1, %r6;
	@%p1 bra 	$L__BB2_3;
	cvta.to.global.u64 	%rd4, %rd2;
	cvta.to.global.u64 	%rd5, %rd3;
	mul.wide.s32 	%rd6, %r1, 4;
	add.s64 	%rd7, %rd4, %rd6;
	ld.global.u32 	%r2, [%rd7];
	div.s32 	%r10, %r2, %r5;
	mul.lo.s32 	%r11, %r10, %r5;
	sub.s32 	%r12, %r2, %r11;
	div.s32 	%r13, %r10, %r4;
	mul.lo.s32 	%r14, %r13, %r4;
	sub.s32 	%r15, %r10, %r14;
	mul.wide.s32 	%rd8, %r15, 4;
	add.s64 	%rd9, %rd5, %rd8;
	ld.global.u32 	%r16, [%rd9];
	mad.lo.s32 	%r17, %r12, %r4, %r16;
	mad.lo.s32 	%r3, %r17, %r5, %r13;
	setp.eq.s32 	%p2, %r3, %r2;
	@%p2 bra 	$L__BB2_3;
	cvta.to.global.u64 	%rd10, %rd1;
	mul.wide.s32 	%rd11, %r2, 8;
	add.s64 	%rd12, %rd10, %rd11;
	ld.global.f64 	%fd1, [%rd12];
	mul.wide.s32 	%rd13, %r3, 8;
	add.s64 	%rd14, %rd10, %rd13;
	st.global.f64 	[%rd14], %fd1;
$L__BB2_3:
	ret;

}
.entry _Z26fill_bvk_triu_axis0_kernelPdPiii(
	.param .u64 .ptr .align 1 _Z26fill_bvk_triu_axis0_kernelPdPiii_param_0,
	.param .u64 .ptr .align 1 _Z26fill_bvk_triu_axis0_kernelPdPiii_param_1,
	.param .u32 _Z26fill_bvk_triu_axis0_kernelPdPiii_param_2,
	.param .u32 _Z26fill_bvk_triu_axis0_kernelPdPiii_param_3
)
{
	.reg .pred 	%p<13>;
	.reg .b32 	%r<32>;
	.reg .b64 	%rd<116>;
	.reg .b64 	%fd<16>;

	ld.param.u64 	%rd15, [_Z26fill_bvk_triu_axis0_kernelPdPiii_param_0];
	ld.param.u32 	%r14, [_Z26fill_bvk_triu_axis0_kernelPdPiii_param_2];
	ld.param.u32 	%r15, [_Z26fill_bvk_triu_axis0_kernelPdPiii_param_3];
	cvta.to.global.u64 	%rd1, %rd15;
	mov.u32 	%r16, %ctaid.x;
	mov.u32 	%r17, %ntid.x;
	mov.u32 	%r18, %tid.x;
	mad.lo.s32 	%r1, %r16, %r17, %r18;
	mov.u32 	%r19, %ctaid.y;
	mov.u32 	%r20, %ntid.y;
	mov.u32 	%r21, %tid.y;
	mad.lo.s32 	%r2, %r19, %r20, %r21;
	max.s32 	%r22, %r2, %r1;
	setp.ge.s32 	%p1, %r22, %r15;
	setp.le.s32 	%p2, %r2, %r1;
	or.pred  	%p3, %p2, %p1;
	@%p3 bra 	$L__BB3_13;
	mul.lo.s32 	%r23, %r15, %r15;
	cvt.u64.u32 	%rd2, %r23;
	mad.lo.s32 	%r24, %r15, %r2, %r1;
	cvt.s64.s32 	%rd3, %r24;
	mad.lo.s32 	%r25, %r15, %r1, %r2;
	cvt.s64.s32 	%rd4, %r25;
	setp.lt.s32 	%p4, %r14, 1;
	@%p4 bra 	$L__BB3_13;
	setp.lt.u32 	%p5, %r14, 8;
	mov.b32 	%r30, 0;
	@%p5 bra 	$L__BB3_5;
	ld.param.u64 	%rd112, [_Z26fill_bvk_triu_axis0_kernelPdPiii_param_1];
	and.b32  	%r30, %r14, 2147483640;
	neg.s32 	%r28, %r30;
	shl.b64 	%rd16, %rd3, 3;
	add.s64 	%rd115, %rd1, %rd16;
	mul.lo.s64 	%rd6, %rd2, 24;
	shl.b64 	%rd7, %rd2, 5;
	cvta.to.global.u64 	%rd17, %rd112;
	add.s64 	%rd114, %rd17, 16;
$L__BB3_4:
	.pragma "nounroll";
	ld.global.s32 	%rd18, [%rd114+-16];
	ld.global.f64 	%fd1, [%rd115];
	mad.lo.s64 	%rd19, %rd18, %rd2, %rd4;
	shl.b64 	%rd20, %rd19, 3;
	add.s64 	%rd21, %rd1, %rd20;
	st.global.f64 	[%rd21], %fd1;
	ld.global.s32 	%rd22, [%rd114+-12];
	shl.b64 	%rd23, %rd2, 3;
	add.s64 	%rd24, %rd115, %rd23;
	ld.global.f64 	%fd2, [%rd24];
	mad.lo.s64 	%rd25, %rd22, %rd2, %rd4;
	shl.b64 	%rd26, %rd25, 3;
	add.s64 	%rd27, %rd1, %rd26;
	st.global.f64 	[%rd27], %fd2;
	ld.global.s32 	%rd28, [%rd114+-8];
	shl.b64 	%rd29, %rd2, 4;
	add.s64 	%rd30, %rd115, %rd29;
	ld.global.f64 	%fd3, [%rd30];
	mad.lo.s64 	%rd31, %rd28, %rd2, %rd4;
	shl.b64 	%rd32, %rd31, 3;
	add.s64 	%rd33, %rd1, %rd32;
	st.global.f64 	[%rd33], %fd3;
	ld.global.s32 	%rd34, [%rd114+-4];
	add.s64 	%rd35, %rd115, %rd6;
	ld.global.f64 	%fd4, [%rd35];
	mad.lo.s64 	%rd36, %rd34, %rd2, %rd4;
	shl.b64 	%rd37, %rd36, 3;
	add.s64 	%rd38, %rd1, %rd37;
	st.global.f64 	[%rd38], %fd4;
	ld.global.s32 	%rd39, [%rd114];
	add.s64 	%rd40, %rd115, %rd7;
	ld.global.f64 	%fd5, [%rd40];
	mad.lo.s64 	%rd41, %rd39, %rd2, %rd4;
	shl.b64 	%rd42, %rd41, 3;
	add.s64 	%rd43, %rd1, %rd42;
	st.global.f64 	[%rd43], %fd5;
	ld.global.s32 	%rd44, [%rd114+4];
	mad.lo.s64 	%rd45, %rd2, 40, %rd115;
	ld.global.f64 	%fd6, [%rd45];
	mad.lo.s64 	%rd46, %rd44, %rd2, %rd4;
	shl.b64 	%rd47, %rd46, 3;
	add.s64 	%rd48, %rd1, %rd47;
	st.global.f64 	[%rd48], %fd6;
	ld.global.s32 	%rd49, [%rd114+8];
	mad.lo.s64 	%rd50, %rd2, 48, %rd115;
	ld.global.f64 	%fd7, [%rd50];
	mad.lo.s64 	%rd51, %rd49, %rd2, %rd4;
	shl.b64 	%rd52, %rd51, 3;
	add.s64 	%rd53, %rd1, %rd52;
	st.global.f64 	[%rd53], %fd7;
	ld.global.s32 	%rd54, [%rd114+12];
	mad.lo.s64 	%rd55, %rd2, 56, %rd115;
	ld.global.f64 	%fd8, [%rd55];
	mad.lo.s64 	%rd56, %rd54, %rd2, %rd4;
	shl.b64 	%rd57, %rd56, 3;
	add.s64 	%rd58, %rd1, %rd57;
	st.global.f64 	[%rd58], %fd8;
	add.s32 	%r28, %r28, 8;
	shl.b64 	%rd59, %rd2, 6;
	add.s64 	%rd115, %rd115, %rd59;
	add.s64 	%rd114, %rd114, 32;
	setp.ne.s32 	%p6, %r28, 0;
	@%p6 bra 	$L__BB3_4;
$L__BB3_5:
	and.b32  	%r8, %r14, 7;
	setp.eq.s32 	%p7, %r8, 0;
	@%p7 bra 	$L__BB3_13;
	ld.param.u64 	%rd113, [_Z26fill_bvk_triu_axis0_kernelPdPiii_param_1];
	cvta.to.global.u64 	%rd13, %rd113;
	and.b32  	%r9, %r14, 3;
	setp.lt.u32 	%p8, %r8, 4;
	@%p8 bra 	$L__BB3_8;
	cvt.u64.u32 	%rd60, %r30;
	mul.wide.u32 	%rd61, %r30, 4;
	add.s64 	%rd62, %rd13, %rd61;
	ld.global.s32 	%rd63, [%rd62];
	mad.lo.s64 	%rd64, %rd60, %rd2, %rd3;
	shl.b64 	%rd65, %rd64, 3;
	add.s64 	%rd66, %rd1, %rd65;
	ld.global.f64 	%fd9, [%rd66];
	mad.lo.s64 	%rd67, %rd63, %rd2, %rd4;
	shl.b64 	%rd68, %rd67, 3;
	add.s64 	%rd69, %rd1, %rd68;
	st.global.f64 	[%rd69], %fd9;
	ld.global.s32 	%rd70, [%rd62+4];
	shl.b64 	%rd71, %rd2, 3;
	add.s64 	%rd72, %rd66, %rd71;
	ld.global.f64 	%fd10, [%rd72];
	mad.lo.s64 	%rd73, %rd70, %rd2, %rd4;
	shl.b64 	%rd74, %rd73, 3;
	add.s64 	%rd75, %rd1, %rd74;
	st.global.f64 	[%rd75], %fd10;
	ld.global.s32 	%rd76, [%rd62+8];
	add.s64 	%rd77, %rd72, %rd71;
	ld.global.f64 	%fd11, [%rd77];
	mad.lo.s64 	%rd78, %rd76, %rd2, %rd4;
	shl.b64 	%rd79, %rd78, 3;
	add.s64 	%rd80, %rd1, %rd79;
	st.global.f64 	[%rd80], %fd11;
	ld.global.s32 	%rd81, [%rd62+12];
	add.s64 	%rd82, %rd77, %rd71;
	ld.global.f64 	%fd12, [%rd82];
	mad.lo.s64 	%rd83, %rd81, %rd2, %rd4;
	shl.b64 	%rd84, %rd83, 3;
	add.s64 	%rd85, %rd1, %rd84;
	st.global.f64 	[%rd85], %fd12;
	add.s32 	%r30, %r30, 4;
$L__BB3_8:
	setp.eq.s32 	%p9, %r9, 0;
	@%p9 bra 	$L__BB3_13;
	setp.eq.s32 	%p10, %r9, 1;
	@%p10 bra 	$L__BB3_11;
	cvt.u64.u32 	%rd86, %r30;
	mul.wide.u32 	%rd87, %r30, 4;
	add.s64 	%rd88, %rd13, %rd87;
	ld.global.s32 	%rd89, [%rd88];
	mad.lo.s64 	%rd90, %rd86, %rd2, %rd3;
	shl.b64 	%rd91, %rd90, 3;
	add.s64 	%rd92, %rd1, %rd91;
	ld.global.f64 	%fd13, [%rd92];
	mad.lo.s64 	%rd93, %rd89, %rd2, %rd4;
	shl.b64 	%rd94, %rd93, 3;
	add.s64 	%rd95, %rd1, %rd94;
	st.global.f64 	[%rd95], %fd13;
	ld.global.s32 	%rd96, [%rd88+4];
	shl.b64 	%rd97, %rd2, 3;
	add.s64 	%rd98, %rd92, %rd97;
	ld.global.f64 	%fd14, [%rd98];
	mad.lo.s64 	%rd99, %rd96, %rd2, %rd4;
	shl.b64 	%rd100, %rd99, 3;
	add.s64 	%rd101, %rd1, %rd100;
	st.global.f64 	[%rd101], %fd14;
	add.s32 	%r30, %r30, 2;
$L__BB3_11:
	and.b32  	%r27, %r14, 1;
	setp.eq.b32 	%p11, %r27, 1;
	not.pred 	%p12, %p11;
	@%p12 bra 	$L__BB3_13;
	cvt.u64.u32 	%rd102, %r30;
	mul.wide.u32 	%rd103, %r30, 4;
	add.s64 	%rd104, %rd13, %rd103;
	ld.global.s32 	%rd105, [%rd104];
	mad.lo.s64 	%rd106, %rd102, %rd2, %rd3;
	shl.b64 	%rd107, %rd106, 3;
	add.s64 	%rd108, %rd1, %rd107;
	ld.global.f64 	%fd15, [%rd108];
	mad.lo.s64 	%rd109, %rd105, %rd2, %rd4;
	shl.b64 	%rd110, %rd109, 3;
	add.s64 	%rd111, %rd1, %rd110;
	st.global.f64 	[%rd111], %fd15;
$L__BB3_13:
	ret;

}


// ===== COMPILED SASS (sm_100) =====

	.target	sm_100

	.elftype	@"ET_EXEC"


//--------------------- .note.nv.tkinfo           --------------------------
	.section	.note.nv.tkinfo,"",@"SHT_NOTE"
	.sectionflags	@"SHF_NOTE_NV_TKINFO"
	.tkinfo
        /*0018*/ 	.word	0x00000002
        /*0030*/ 	.string	""
        /*0030*/ 	.string	"ptxas"
        /*0030*/ 	.string	"Cuda compilation tools, release 13.0, V13.0.88"
        /*0030*/ 	.string	"Build cuda_13.0.r13.0/compiler.36424714_0"
        /*0030*/ 	.string	"-arch sm_100 -m 64 "



//--------------------- .note.nv.cuinfo           --------------------------
	.section	.note.nv.cuinfo,"",@"SHT_NOTE"
	.sectionflags	@"SHF_NOTE_NV_CUINFO"
        /*0018*/ 	.short	0x0002
        /*001a*/ 	.short	0x0064
        /*001c*/ 	.short	0x0082
	.zero		2


//--------------------- .nv.info                  --------------------------
	.section	.nv.info,"",@"SHT_CUDA_INFO"
	.align	4


	//----- nvinfo : EIATTR_REGCOUNT
	.align		4
        /*0000*/ 	.byte	0x04, 0x2f
        /*0002*/ 	.short	(.L_1 - .L_0)
	.align		4
.L_0:
        /*0004*/ 	.word	index@(_Z24fill_indexed_triu_kernelPdPiS0_iii)
        /*0008*/ 	.word	0x0000001a


	//----- nvinfo : EIATTR_FRAME_SIZE
	.align		4
.L_1:
        /*000c*/ 	.byte	0x04, 0x11
        /*000e*/ 	.short	(.L_3 - .L_2)
	.align		4
.L_2:
        /*0010*/ 	.word	index@(_Z24fill_indexed_triu_kernelPdPiS0_iii)
        /*0014*/ 	.word	0x00000000


	//----- nvinfo : EIATTR_REGCOUNT
	.align		4
.L_3:
        /*0018*/ 	.byte	0x04, 0x2f
        /*001a*/ 	.short	(.L_5 - .L_4)
	.align		4
.L_4:
        /*001c*/ 	.word	index@(_Z20fill_bvk_triu_kernelPdPiS0_iii)
        /*0020*/ 	.word	0x0000001a


	//----- nvinfo : EIATTR_FRAME_SIZE
	.align		4
.L_5:
        /*0024*/ 	.byte	0x04, 0x11
        /*0026*/ 	.short	(.L_7 - .L_6)
	.align		4
.L_6:
        /*0028*/ 	.word	index@(_Z20fill_bvk_triu_kernelPdPiS0_iii)
        /*002c*/ 	.word	0x00000000


	//----- nvinfo : EIATTR_REGCOUNT
	.align		4
.L_7:
        /*0030*/ 	.byte	0x04, 0x2f
        /*0032*/ 	.short	(.L_9 - .L_8)
	.align		4
.L_8:
        /*0034*/ 	.word	index@(_Z26fill_bvk_triu_naux1_kernelPdPiS0_iii)
        /*0038*/ 	.word	0x0000000d


	//----- nvinfo : EIATTR_FRAME_SIZE
	.align		4
.L_9:
        /*003c*/ 	.byte	0x04, 0x11
        /*003e*/ 	.short	(.L_11 - .L_10)
	.align		4
.L_10:
        /*0040*/ 	.word	index@(_Z26fill_bvk_triu_naux1_kernelPdPiS0_iii)
        /*0044*/ 	.word	0x00000000


	//----- nvinfo : EIATTR_REGCOUNT
	.align		4
.L_11:
        /*0048*/ 	.byte	0x04, 0x2f
        /*004a*/ 	.short	(.L_13 - .L_12)
	.align		4
.L_12:
        /*004c*/ 	.word	index@(_Z26fill_bvk_triu_axis0_kernelPdPiii)
        /*0050*/ 	.word	0x0000001c


	//----- nvinfo : EIATTR_FRAME_SIZE
	.align		4
.L_13:
        /*0054*/ 	.byte	0x04, 0x11
        /*0056*/ 	.short	(.L_15 - .L_14)
	.align		4
.L_14:
        /*0058*/ 	.word	index@(_Z26fill_bvk_triu_axis0_kernelPdPiii)
        /*005c*/ 	.word	0x00000000


	//----- nvinfo : EIATTR_MIN_STACK_SIZE
	.align		4
.L_15:
        /*0060*/ 	.byte	0x04, 0x12
        /*0062*/ 	.short	(.L_17 - .L_16)
	.align		4
.L_16:
        /*0064*/ 	.word	index@(_Z26fill_bvk_triu_axis0_kernelPdPiii)
        /*0068*/ 	.word	0x00000000


	//----- nvinfo : EIATTR_MIN_STACK_SIZE
	.align		4
.L_17:
        /*006c*/ 	.byte	0x04, 0x12
        /*006e*/ 	.short	(.L_19 - .L_18)
	.align		4
.L_18:
        /*0070*/ 	.word	index@(_Z26fill_bvk_triu_naux1_kernelPdPiS0_iii)
        /*0074*/ 	.word	0x00000000


	//----- nvinfo : EIATTR_MIN_STACK_SIZE
	.align		4
.L_19:
        /*0078*/ 	.byte	0x04, 0x12
        /*007a*/ 	.short	(.L_21 - .L_20)
	.align		4
.L_20:
        /*007c*/ 	.word	index@(_Z20fill_bvk_triu_kernelPdPiS0_iii)
        /*0080*/ 	.word	0x00000000


	//----- nvinfo : EIATTR_MIN_STACK_SIZE
	.align		4
.L_21:
        /*0084*/ 	.byte	0x04, 0x12
        /*0086*/ 	.short	(.L_23 - .L_22)
	.align		4
.L_22:
        /*0088*/ 	.word	index@(_Z24fill_indexed_triu_kernelPdPiS0_iii)
        /*008c*/ 	.word	0x00000000
.L_23:


//--------------------- .nv.compat                --------------------------
	.section	.nv.compat,"",@"SHT_CUDA_COMPAT_INFO"
	.align	4
        /*0000*/ 	.byte	0x02, 0x09, 0x00, 0x00, 0x02, 0x02, 0x01, 0x00, 0x02, 0x05, 0x05, 0x00, 0x03, 0x07, 0x01, 0x01
        /*0010*/ 	.byte	0x02, 0x03, 0x00, 0x00, 0x02, 0x06, 0x01, 0x00, 0x04, 0x0b, 0x08, 0x00, 0x09, 0x00, 0x00, 0x00
        /*0020*/ 	.byte	0x00, 0x00, 0x00, 0x00


//--------------------- .nv.info._Z26fill_bvk_triu_axis0_kernelPdPiii --------------------------
	.section	.nv.info._Z26fill_bvk_triu_axis0_kernelPdPiii,"",@"SHT_CUDA_INFO"
	.sectionflags	@""
	.align	4


	//----- nvinfo : EIATTR_CUDA_API_VERSION
	.align		4
        /*0000*/ 	.byte	0x04, 0x37
        /*0002*/ 	.short	(.L_25 - .L_24)
.L_24:
        /*0004*/ 	.word	0x00000082


	//----- nvinfo : EIATTR_KPARAM_INFO
	.align		4
.L_25:
        /*0008*/ 	.byte	0x04, 0x17
        /*000a*/ 	.short	(.L_27 - .L_26)
.L_26:
        /*000c*/ 	.word	0x00000000
        /*0010*/ 	.short	0x0003
        /*0012*/ 	.short	0x0014
        /*0014*/ 	.byte	0x00, 0xf0, 0x11, 0x00


	//----- nvinfo : EIATTR_KPARAM_INFO
	.align		4
.L_27:
        /*0018*/ 	.byte	0x04, 0x17
        /*001a*/ 	.short	(.L_29 - .L_28)
.L_28:
        /*001c*/ 	.word	0x00000000
        /*0020*/ 	.short	0x0002
        /*0022*/ 	.short	0x0010
        /*0024*/ 	.byte	0x00, 0xf0, 0x11, 0x00


	//----- nvinfo : EIATTR_KPARAM_INFO
	.align		4
.L_29:
        /*0028*/ 	.byte	0x04, 0x17
        /*002a*/ 	.short	(.L_31 - .L_30)
.L_30:
        /*002c*/ 	.word	0x00000000
        /*0030*/ 	.short	0x0001
        /*0032*/ 	.short	0x0008
        /*0034*/ 	.byte	0x00, 0xf5, 0x21, 0x00


	//----- nvinfo : EIATTR_KPARAM_INFO
	.align		4
.L_31:
        /*0038*/ 	.byte	0x04, 0x17
        /*003a*/ 	.short	(.L_33 - .L_32)
.L_32:
        /*003c*/ 	.word	0x00000000
        /*0040*/ 	.short	0x0000
        /*0042*/ 	.short	0x0000
        /*0044*/ 	.byte	0x00, 0xf5, 0x21, 0x00


	//----- nvinfo : EIATTR_SPARSE_MMA_MASK
	.align		4
.L_33:
        /*0048*/ 	.byte	0x03, 0x50
        /*004a*/ 	.short	0x0000


	//----- nvinfo : EIATTR_MAXREG_COUNT
	.align		4
        /*004c*/ 	.byte	0x03, 0x1b
        /*004e*/ 	.short	0x00ff


	//----- nvinfo : EIATTR_MERCURY_ISA_VERSION
	.align		4
        /*0050*/ 	.byte	0x03, 0x5f
        /*0052*/ 	.short	0x0101


	//----- nvinfo : EIATTR_VRC_CTA_INIT_COUNT
	.align		4
        /*0054*/ 	.byte	0x02, 0x4a
	.zero		1
	.zero		1


	//----- nvinfo : EIATTR_EXIT_INSTR_OFFSETS
	.align		4
        /*0058*/ 	.byte	0x04, 0x1c
        /*005a*/ 	.short	(.L_35 - .L_34)


	//   ....[0]....
.L_34:
        /*005c*/ 	.word	0x000000d0


	//   ....[1]....
        /*0060*/ 	.word	0x00000100


	//   ....[2]....
        /*0064*/ 	.word	0x00000820


	//   ....[3]....
        /*0068*/ 	.word	0x00000bc0


	//   ....[4]....
        /*006c*/ 	.word	0x00000de0


	//   ....[5]....
        /*0070*/ 	.word	0x00000f00


	//----- nvinfo : EIATTR_CBANK_PARAM_SIZE
	.align		4
.L_35:
        /*0074*/ 	.byte	0x03, 0x19
        /*0076*/ 	.short	0x0018


	//----- nvinfo : EIATTR_PARAM_CBANK
	.align		4
        /*0078*/ 	.byte	0x04, 0x0a
        /*007a*/ 	.short	(.L_37 - .L_36)
	.align		4
.L_36:
        /*007c*/ 	.word	index@(.nv.constant0._Z26fill_bvk_triu_axis0_kernelPdPiii)
        /*0080*/ 	.short	0x0380
        /*0082*/ 	.short	0x0018


	//----- nvinfo : EIATTR_SW_WAR
	.align		4
.L_37:
        /*0084*/ 	.byte	0x04, 0x36
        /*0086*/ 	.short	(.L_39 - .L_38)
.L_38:
        /*0088*/ 	.word	0x00000008
.L_39:


//--------------------- .nv.info._Z26fill_bvk_triu_naux1_kernelPdPiS0_iii --------------------------
	.section	.nv.info._Z26fill_bvk_triu_naux1_kernelPdPiS0_iii,"",@"SHT_CUDA_INFO"
	.sectionflags	@""
	.align	4


	//----- nvinfo : EIATTR_CUDA_API_VERSION
	.align		4
        /*0000*/ 	.byte	0x04, 0x37
        /*0002*/ 	.short	(.L_41 - .L_40)
.L_40:
        /*0004*/ 	.word	0x00000082


	//----- nvinfo : EIATTR_KPARAM_INFO
	.align		4
.L_41:
        /*0008*/ 	.byte	0x04, 0x17
        /*000a*/ 	.short	(.L_43 - .L_42)
.L_42:
        /*000c*/ 	.word	0x00000000
        /*0010*/ 	.short	0x0005
        /*0012*/ 	.short	0x0020
        /*0014*/ 	.byte	0x00, 0xf0, 0x11, 0x00


	//----- nvinfo : EIATTR_KPARAM_INFO
	.align		4
.L_43:
        /*0018*/ 	.byte	0x04, 0x17
        /*001a*/ 	.short	(.L_45 - .L_44)
.L_44:
        /*001c*/ 	.word	0x00000000
        /*0020*/ 	.short	0x0004
        /*0022*/ 	.short	0x001c
        /*0024*/ 	.byte	0x00, 0xf0, 0x11, 0x00


	//----- nvinfo : EIATTR_KPARAM_INFO
	.align		4
.L_45:
        /*0028*/ 	.byte	0x04, 0x17
        /*002a*/ 	.short	(.L_47 - .L_46)
.L_46:
        /*002c*/ 	.word	0x00000000
        /*0030*/ 	.short	0x0003
        /*0032*/ 	.short	0x0018
        /*0034*/ 	.byte	0x00, 0xf0, 0x11, 0x00


	//----- nvinfo : EIATTR_KPARAM_INFO
	.align		4
.L_47:
        /*0038*/ 	.byte	0x04, 0x17
        /*003a*/ 	.short	(.L_49 - .L_48)
.L_48:
        /*003c*/ 	.word	0x00000000
        /*0040*/ 	.short	0x0002
        /*0042*/ 	.short	0x0010
        /*0044*/ 	.byte	0x00, 0xf5, 0x21, 0x00


	//----- nvinfo : EIATTR_KPARAM_INFO
	.align		4
.L_49:
        /*0048*/ 	.byte	0x04, 0x17
        /*004a*/ 	.short	(.L_51 - .L_50)
.L_50:
        /*004c*/ 	.word	0x00000000
        /*0050*/ 	.short	0x0001
        /*0052*/ 	.short	0x0008
        /*0054*/ 	.byte	0x00, 0xf5, 0x21, 0x00


	//----- nvinfo : EIATTR_KPARAM_INFO
	.align		4
.L_51:
        /*0058*/ 	.byte	0x04, 0x17
        /*005a*/ 	.short	(.L_53 - .L_52)
.L_52:
        /*005c*/ 	.word	0x00000000
        /*0060*/ 	.short	0x0000
        /*0062*/ 	.short	0x0000
        /*0064*/ 	.byte	0x00, 0xf5, 0x21, 0x00


	//----- nvinfo : EIATTR_SPARSE_MMA_MASK
	.align		4
.L_53:
        /*0068*/ 	.byte	0x03, 0x50
        /*006a*/ 	.short	0x0000


	//----- nvinfo : EIATTR_MAXREG_COUNT
	.align		4
        /*006c*/ 	.byte	0x03, 0x1b
        /*006e*/ 	.short	0x00ff


	//----- nvinfo : EIATTR_MERCURY_ISA_VERSION
	.align		4
        /*0070*/ 	.byte	0x03, 0x5f
        /*0072*/ 	.short	0x0101


	//----- nvinfo : EIATTR_VRC_CTA_INIT_COUNT
	.align		4
        /*0074*/ 	.byte	0x02, 0x4a
	.zero		1
	.zero		1


	//----- nvinfo : EIATTR_EXIT_INSTR_OFFSETS
	.align		4
        /*0078*/ 	.byte	0x04, 0x1c
        /*007a*/ 	.short	(.L_55 - .L_54)


	//   ....[0]....
.L_54:
        /*007c*/ 	.word	0x00000070


	//   ....[1]....
        /*0080*/ 	.word	0x00000480


	//   ....[2]....
        /*0084*/ 	.word	0x000004e0


	//----- nvinfo : EIATTR_CBANK_PARAM_SIZE
	.align		4
.L_55:
        /*0088*/ 	.byte	0x03, 0x19
        /*008a*/ 	.short	0x0024


	//----- nvinfo : EIATTR_PARAM_CBANK
	.align		4
        /*008c*/ 	.byte	0x04, 0x0a
        /*008e*/ 	.short	(.L_57 - .L_56)
	.align		4
.L_56:
        /*0090*/ 	.word	index@(.nv.constant0._Z26fill_bvk_triu_naux1_kernelPdPiS0_iii)
        /*0094*/ 	.short	0x0380
        /*0096*/ 	.short	0x0024


	//----- nvinfo : EIATTR_SW_WAR
	.align		4
.L_57:
        /*0098*/ 	.byte	0x04, 0x36
        /*009a*/ 	.short	(.L_59 - .L_58)
.L_58:
        /*009c*/ 	.word	0x00000008
.L_59:


//--------------------- .nv.info._Z20fill_bvk_triu_kernelPdPiS0_iii --------------------------
	.section	.nv.info._Z20fill_bvk_triu_kernelPdPiS0_iii,"",@"SHT_CUDA_INFO"
	.sectionflags	@""
	.align	4


	//----- nvinfo : EIATTR_CUDA_API_VERSION
	.align		4
        /*0000*/ 	.byte	0x04, 0x37
        /*0002*/ 	.short	(.L_61 - .L_60)
.L_60:
        /*0004*/ 	.word	0x00000082


	//----- nvinfo : EIATTR_KPARAM_INFO
	.align		4
.L_61:
        /*0008*/ 	.byte	0x04, 0x17
        /*000a*/ 	.short	(.L_63 - .L_62)
.L_62:
        /*000c*/ 	.word	0x00000000
        /*0010*/ 	.short	0x0005
        /*0012*/ 	.short	0x0020
        /*0014*/ 	.byte	0x00, 0xf0, 0x11, 0x00


	//----- nvinfo : EIATTR_KPARAM_INFO
	.align		4
.L_63:
        /*0018*/ 	.byte	0x04, 0x17
        /*001a*/ 	.short	(.L_65 - .L_64)
.L_64:
        /*001c*/ 	.word	0x00000000
        /*0020*/ 	.short	0x0004
        /*0022*/ 	.short	0x001c
        /*0024*/ 	.byte	0x00, 0xf0, 0x11, 0x00


	//----- nvinfo : EIATTR_KPARAM_INFO
	.align		4
.L_65:
        /*0028*/ 	.byte	0x04, 0x17
        /*002a*/ 	.short	(.L_67 - .L_66)
.L_66:
        /*002c*/ 	.word	0x00000000
        /*0030*/ 	.short	0x0003
        /*0032*/ 	.short	0x0018
        /*0034*/ 	.byte	0x00, 0xf0, 0x11, 0x00


	//----- nvinfo : EIATTR_KPARAM_INFO
	.align		4
.L_67:
        /*0038*/ 	.byte	0x04, 0x17
        /*003a*/ 	.short	(.L_69 - .L_68)
.L_68:
        /*003c*/ 	.word	0x00000000
        /*0040*/ 	.short	0x0002
        /*0042*/ 	.short	0x0010
        /*0044*/ 	.byte	0x00, 0xf5, 0x21, 0x00


	//----- nvinfo : EIATTR_KPARAM_INFO
	.align		4
.L_69:
        /*0048*/ 	.byte	0x04, 0x17
        /*004a*/ 	.short	(.L_71 - .L_70)
.L_70:
        /*004c*/ 	.word	0x00000000
        /*0050*/ 	.short	0x0001
        /*0052*/ 	.short	0x0008
        /*0054*/ 	.byte	0x00, 0xf5, 0x21, 0x00


	//----- nvinfo : EIATTR_KPARAM_INFO
	.align		4
.L_71:
        /*0058*/ 	.byte	0x04, 0x17
        /*005a*/ 	.short	(.L_73 - .L_72)
.L_72:
        /*005c*/ 	.word	0x00000000
        /*0060*/ 	.short	0x0000
        /*0062*/ 	.short	0x0000
        /*0064*/ 	.byte	0x00, 0xf5, 0x21, 0x00


	//----- nvinfo : EIATTR_SPARSE_MMA_MASK
	.align		4
.L_73:
        /*0068*/ 	.byte	0x03, 0x50
        /*006a*/ 	.short	0x0000


	//----- nvinfo : EIATTR_MAXREG_COUNT
	.align		4
        /*006c*/ 	.byte	0x03, 0x1b
        /*006e*/ 	.short	0x00ff


	//----- nvinfo : EIATTR_MERCURY_ISA_VERSION
	.align		4
        /*0070*/ 	.byte	0x03, 0x5f
        /*0072*/ 	.short	0x0101


	//----- nvinfo : EIATTR_VRC_CTA_INIT_COUNT
	.align		4
        /*0074*/ 	.byte	0x02, 0x4a
	.zero		1
	.zero		1


	//----- nvinfo : EIATTR_EXIT_INSTR_OFFSETS
	.align		4
        /*0078*/ 	.byte	0x04, 0x1c
        /*007a*/ 	.short	(.L_75 - .L_74)


	//   ....[0]....
.L_74:
        /*007c*/ 	.word	0x00000420


	//   ....[1]....
        /*0080*/ 	.word	0x00000470


	//   ....[2]....
        /*0084*/ 	.word	0x00000880


	//   ....[3]....
        /*0088*/ 	.word	0x00000b70


	//----- nvinfo : EIATTR_CRS_STACK_SIZE
	.align		4
.L_75:
        /*008c*/ 	.byte	0x04, 0x1e
        /*008e*/ 	.short	(.L_77 - .L_76)
.L_76:
        /*0090*/ 	.word	0x00000000


	//----- nvinfo : EIATTR_CBANK_PARAM_SIZE
	.align		4
.L_77:
        /*0094*/ 	.byte	0x03, 0x19
        /*0096*/ 	.short	0x0024


	//----- nvinfo : EIATTR_PARAM_CBANK
	.align		4
        /*0098*/ 	.byte	0x04, 0x0a
        /*009a*/ 	.short	(.L_79 - .L_78)
	.align		4
.L_78:
        /*009c*/ 	.word	index@(.nv.constant0._Z20fill_bvk_triu_kernelPdPiS0_iii)
        /*00a0*/ 	.short	0x0380
        /*00a2*/ 	.short	0x0024


	//----- nvinfo : EIATTR_SW_WAR
	.align		4
.L_79:
        /*00a4*/ 	.byte	0x04, 0x36
        /*00a6*/ 	.short	(.L_81 - .L_80)
.L_80:
        /*00a8*/ 	.word	0x00000008
.L_81:


//--------------------- .nv.info._Z24fill_indexed_triu_kernelPdPiS0_iii --------------------------
	.section	.nv.info._Z24fill_indexed_triu_kernelPdPiS0_iii,"",@"SHT_CUDA_INFO"
	.sectionflags	@""
	.align	4


	//----- nvinfo : EIATTR_CUDA_API_VERSION
	.align		4
        /*0000*/ 	.byte	0x04, 0x37
        /*0002*/ 	.short	(.L_83 - .L_82)
.L_82:
        /*0004*/ 	.word	0x00000082


	//----- nvinfo : EIATTR_KPARAM_INFO
	.align		4
.L_83:
        /*0008*/ 	.byte	0x04, 0x17
        /*000a*/ 	.short	(.L_85 - .L_84)
.L_84:
        /*000c*/ 	.word	0x00000000
        /*0010*/ 	.short	0x0005
        /*0012*/ 	.short	0x0020
        /*0014*/ 	.byte	0x00, 0xf0, 0x11, 0x00


	//----- nvinfo : EIATTR_KPARAM_INFO
	.align		4
.L_85:
        /*0018*/ 	.byte	0x04, 0x17
        /*001a*/ 	.short	(.L_87 - .L_86)
.L_86:
        /*001c*/ 	.word	0x00000000
        /*0020*/ 	.short	0x0004
        /*0022*/ 	.short	0x001c
        /*0024*/ 	.byte	0x00, 0xf0, 0x11, 0x00


	//----- nvinfo : EIATTR_KPARAM_INFO
	.align		4
.L_87:
        /*0028*/ 	.byte	0x04, 0x17
        /*002a*/ 	.short	(.L_89 - .L_88)
.L_88:
        /*002c*/ 	.word	0x00000000
        /*0030*/ 	.short	0x0003
        /*0032*/ 	.short	0x0018
        /*0034*/ 	.byte	0x00, 0xf0, 0x11, 0x00


	//----- nvinfo : EIATTR_KPARAM_INFO
	.align		4
.L_89:
        /*0038*/ 	.byte	0x04, 0x17
        /*003a*/ 	.short	(.L_91 - .L_90)
.L_90:
        /*003c*/ 	.word	0x00000000
        /*0040*/ 	.short	0x0002
        /*0042*/ 	.short	0x0010
        /*0044*/ 	.byte	0x00, 0xf5, 0x21, 0x00


	//----- nvinfo : EIATTR_KPARAM_INFO
	.align		4
.L_91:
        /*0048*/ 	.byte	0x04, 0x17
        /*004a*/ 	.short	(.L_93 - .L_92)
.L_92:
        /*004c*/ 	.word	0x00000000
        /*0050*/ 	.short	0x0001
        /*0052*/ 	.short	0x0008
        /*0054*/ 	.byte	0x00, 0xf5, 0x21, 0x00


	//----- nvinfo : EIATTR_KPARAM_INFO
	.align		4
.L_93:
        /*0058*/ 	.byte	0x04, 0x17
        /*005a*/ 	.short	(.L_95 - .L_94)
.L_94:
        /*005c*/ 	.word	0x00000000
        /*0060*/ 	.short	0x0000
        /*0062*/ 	.short	0x0000
        /*0064*/ 	.byte	0x00, 0xf5, 0x21, 0x00


	//----- nvinfo : EIATTR_SPARSE_MMA_MASK
	.align		4
.L_95:
        /*0068*/ 	.byte	0x03, 0x50
        /*006a*/ 	.short	0x0000


	//----- nvinfo : EIATTR_MAXREG_COUNT
	.align		4
        /*006c*/ 	.byte	0x03, 0x1b
        /*006e*/ 	.short	0x00ff


	//----- nvinfo : EIATTR_MERCURY_ISA_VERSION
	.align		4
        /*0070*/ 	.byte	0x03, 0x5f
        /*0072*/ 	.short	0x0101


	//----- nvinfo : EIATTR_VRC_CTA_INIT_COUNT
	.align		4
        /*0074*/ 	.byte	0x02, 0x4a
	.zero		1
	.zero		1


	//----- nvinfo : EIATTR_EXIT_INSTR_OFFSETS
	.align		4
        /*0078*/ 	.byte	0x04, 0x1c
        /*007a*/ 	.short	(.L_97 - .L_96)


	//   ....[0]....
.L_96:
        /*007c*/ 	.word	0x00000060


	//   ....[1]....
        /*0080*/ 	.word	0x00000320


	//   ....[2]....
        /*0084*/ 	.word	0x00000730


	//   ....[3]....
        /*0088*/ 	.word	0x00000a20


	//----- nvinfo : EIATTR_CRS_STACK_SIZE
	.align		4
.L_97:
        /*008c*/ 	.byte	0x04, 0x1e
        /*008e*/ 	.short	(.L_99 - .L_98)
.L_98:
        /*0090*/ 	.word	0x00000000


	//----- nvinfo : EIATTR_CBANK_PARAM_SIZE
	.align		4
.L_99:
        /*0094*/ 	.byte	0x03, 0x19
        /*0096*/ 	.short	0x0024


	//----- nvinfo : EIATTR_PARAM_CBANK
	.align		4
        /*0098*/ 	.byte	0x04, 0x0a
        /*009a*/ 	.short	(.L_101 - .L_100)
	.align		4
.L_100:
        /*009c*/ 	.word	index@(.nv.constant0._Z24fill_indexed_triu_kernelPdPiS0_iii)
        /*00a0*/ 	.short	0x0380
        /*00a2*/ 	.short	0x0024


	//----- nvinfo : EIATTR_SW_WAR
	.align		4
.L_101:
        /*00a4*/ 	.byte	0x04, 0x36
        /*00a6*/ 	.short	(.L_103 - .L_102)
.L_102:
        /*00a8*/ 	.word	0x00000008
.L_103:


//--------------------- .nv.callgraph             --------------------------
	.section	.nv.callgraph,"",@"SHT_CUDA_CALLGRAPH"
	.align	4
	.sectionentsize	8
	.align		4
        /*0000*/ 	.word	0x00000000
	.align		4
        /*0004*/ 	.word	0xffffffff
	.align		4
        /*0008*/ 	.word	0x00000000
	.align		4
        /*000c*/ 	.word	0xfffffffe
	.align		4
        /*0010*/ 	.word	0x00000000
	.align		4
        /*0014*/ 	.word	0xfffffffd
	.align		4
        /*0018*/ 	.word	0x00000000
	.align		4
        /*001c*/ 	.word	0xfffffffc


//--------------------- .text._Z26fill_bvk_triu_axis0_kernelPdPiii --------------------------
	.section	.text._Z26fill_bvk_triu_axis0_kernelPdPiii,"ax",@progbits
	.align	128
.text._Z26fill_bvk_triu_axis0_kernelPdPiii:
        .type           _Z26fill_bvk_triu_axis0_kernelPdPiii,@function
        .size           _Z26fill_bvk_triu_axis0_kernelPdPiii,(.L_x_16 - _Z26fill_bvk_triu_axis0_kernelPdPiii)
        .other          _Z26fill_bvk_triu_axis0_kernelPdPiii,@"STO_CUDA_ENTRY STV_DEFAULT"
_Z26fill_bvk_triu_axis0_kernelPdPiii:
[----:B------:R-:W-:Y:S01]  /*0000*/  LDC R1, c[0x0][0x37c] ;  /* 0x0000df00ff017b82 */ /* 0x000fe20000000800 */
[----:B------:R-:W0:Y:S07]  /*0010*/  S2R R3, SR_TID.X ;  /* 0x0000000000037919 */ /* 0x000e2e0000002100 */
[----:B------:R-:W0:Y:S01]  /*0020*/  LDC R4, c[0x0][0x360] ;  /* 0x0000d800ff047b82 */ /* 0x000e220000000800 */
[----:B------:R-:W1:Y:S07]  /*0030*/  S2R R0, SR_TID.Y ;  /* 0x0000000000007919 */ /* 0x000e6e0000002200 */
[----:B------:R-:W0:Y:S08]  /*0040*/  S2UR UR4, SR_CTAID.X ;  /* 0x00000000000479c3 */ /* 0x000e300000002500 */
[----:B------:R-:W1:Y:S08]  /*0050*/  S2UR UR5, SR_CTAID.Y ;  /* 0x00000000000579c3 */ /* 0x000e700000002600 */
[----:B------:R-:W1:Y:S08]  /*0060*/  LDC R5, c[0x0][0x364] ;  /* 0x0000d900ff057b82 */ /* 0x000e700000000800 */
[----:B------:R-:W2:Y:S01]  /*0070*/  LDC R7, c[0x0][0x394] ;  /* 0x0000e500ff077b82 */ /* 0x000ea20000000800 */
[----:B0-----:R-:W-:-:S02]  /*0080*/  IMAD R4, R4, UR4, R3 ;  /* 0x0000000404047c24 */ /* 0x001fc4000f8e0203 */
[----:B-1----:R-:W-:-:S05]  /*0090*/  IMAD R5, R5, UR5, R0 ;  /* 0x0000000505057c24 */ /* 0x002fca000f8e0200 */
[----:B------:R-:W-:-:S04]  /*00a0*/  VIMNMX R0, PT, PT, R4, R5, !PT ;  /* 0x0000000504007248 */ /* 0x000fc80007fe0100 */
[----:B--2---:R-:W-:-:S04]  /*00b0*/  ISETP.GE.AND P0, PT, R0, R7, PT ;  /* 0x000000070000720c */ /* 0x004fc80003f06270 */
[----:B------:R-:W-:-:S13]  /*00c0*/  ISETP.LE.OR P0, PT, R5, R4, P0 ;  /* 0x000000040500720c */ /* 0x000fda0000703670 */
[----:B------:R-:W-:Y:S05]  /*00d0*/  @P0 EXIT ;  /* 0x000000000000094d */ /* 0x000fea0003800000 */
[----:B------:R-:W0:Y:S02]  /*00e0*/  LDC R0, c[0x0][0x390] ;  /* 0x0000e400ff007b82 */ /* 0x000e240000000800 */
[----:B0-----:R-:W-:-:S13]  /*00f0*/  ISETP.GE.AND P0, PT, R0, 0x1, PT ;  /* 0x000000010000780c */ /* 0x001fda0003f06270 */
[----:B------:R-:W-:Y:S05]  /*0100*/  @!P0 EXIT ;  /* 0x000000000000894d */ /* 0x000fea0003800000 */
[----:B------:R-:W-:Y:S01]  /*0110*/  ISETP.GE.U32.AND P0, PT, R0, 0x8, PT ;  /* 0x000000080000780c */ /* 0x000fe20003f06070 */
[-C--:B------:R-:W-:Y:S01]  /*0120*/  IMAD R2, R5, R7.reuse, R4 ;  /* 0x0000000705027224 */ /* 0x080fe200078e0204 */
[----:B------:R-:W0:Y:S01]  /*0130*/  LDCU.64 UR6, c[0x0][0x358] ;  /* 0x00006b00ff0677ac */ /* 0x000e220008000a00 */
[-C--:B------:R-:W-:Y:S02]  /*0140*/  IMAD R4, R4, R7.reuse, R5 ;  /* 0x0000000704047224 */ /* 0x080fe400078e0205 */
[----:B------:R-:W-:Y:S01]  /*0150*/  IMAD R7, R7, R7, RZ ;  /* 0x0000000707077224 */ /* 0x000fe200078e02ff */
[----:B------:R-:W-:Y:S01]  /*0160*/  SHF.R.S32.HI R3, RZ, 0x1f, R2 ;  /* 0x0000001fff037819 */ /* 0x000fe20000011402 */
[----:B------:R-:W-:Y:S01]  /*0170*/  IMAD.MOV.U32 R6, RZ, RZ, RZ ;  /* 0x000000ffff067224 */ /* 0x000fe200078e00ff */
[----:B------:R-:W-:-:S05]  /*0180*/  SHF.R.S32.HI R5, RZ, 0x1f, R4 ;  /* 0x0000001fff057819 */ /* 0x000fca0000011404 */
[----:B------:R-:W-:Y:S05]  /*0190*/  @!P0 BRA `(.L_x_0) ;  /* 0x00000004009c8947 */ /* 0x000fea0003800000 */
[----:B------:R-:W1:Y:S01]  /*01a0*/  LDCU.128 UR8, c[0x0][0x380] ;  /* 0x00007000ff0877ac */ /* 0x000e620008000c00 */
[----:B------:R-:W-:-:S05]  /*01b0*/  LOP3.LUT R6, R0, 0x7ffffff8, RZ, 0xc0, !PT ;  /* 0x7ffffff800067812 */ /* 0x000fca00078ec0ff */
[----:B------:R-:W-:Y:S01]  /*01c0*/  IMAD.MOV R12, RZ, RZ, -R6 ;  /* 0x000000ffff0c7224 */ /* 0x000fe200078e0a06 */
[----:B-1----:R-:W-:Y:S01]  /*01d0*/  UIADD3 UR4, UP0, UPT, UR10, 0x10, URZ ;  /* 0x000000100a047890 */ /* 0x002fe2000ff1e0ff */
[----:B------:R-:W-:-:S03]  /*01e0*/  LEA R10, P0, R2, UR8, 0x3 ;  /* 0x00000008020a7c11 */ /* 0x000fc6000f8018ff */
[----:B------:R-:W-:Y:S01]  /*01f0*/  UIADD3.X UR5, UPT, UPT, URZ, UR11, URZ, UP0, !UPT ;  /* 0x0000000bff057290 */ /* 0x000fe200087fe4ff */
[----:B------:R-:W-:Y:S01]  /*0200*/  LEA.HI.X R11, R2, UR9, R3, 0x3, P0 ;  /* 0x00000009020b7c11 */ /* 0x000fe200080f1c03 */
[----:B------:R-:W-:-:S04]  /*0210*/  IMAD.U32 R8, RZ, RZ, UR4 ;  /* 0x00000004ff087e24 */ /* 0x000fc8000f8e00ff */
[----:B------:R-:W-:-:S07]  /*0220*/  IMAD.U32 R9, RZ, RZ, UR5 ;  /* 0x00000005ff097e24 */ /* 0x000fce000f8e00ff */
.L_x_1:
[----:B01----:R-:W2:Y:S04]  /*0230*/  LDG.E R16, desc[UR6][R8.64+-0x10] ;  /* 0xfffff00608107981 */ /* 0x003ea8000c1e1900 */
[----:B------:R-:W3:Y:S01]  /*0240*/  LDG.E.64 R14, desc[UR6][R10.64] ;  /* 0x000000060a0e7981 */ /* 0x000ee2000c1e1b00 */
[----:B--2---:R-:W-:Y:S01]  /*0250*/  SHF.R.S32.HI R18, RZ, 0x1f, R16 ;  /* 0x0000001fff127819 */ /* 0x004fe20000011410 */
[----:B------:R-:W-:-:S04]  /*0260*/  IMAD.WIDE.U32 R16, R16, R7, R4 ;  /* 0x0000000710107225 */ /* 0x000fc800078e0004 */
[----:B------:R-:W-:Y:S01]  /*0270*/  IMAD R13, R18, R7, RZ ;  /* 0x00000007120d7224 */ /* 0x000fe200078e02ff */
[----:B------:R-:W-:-:S03]  /*0280*/  LEA R20, P0, R16, UR8, 0x3 ;  /* 0x0000000810147c11 */ /* 0x000fc6000f8018ff */
[----:B------:R-:W-:-:S05]  /*0290*/  IMAD.IADD R13, R17, 0x1, R13 ;  /* 0x00000001110d7824 */ /* 0x000fca00078e020d */
[----:B------:R-:W-:-:S05]  /*02a0*/  LEA.HI.X R21, R16, UR9, R13, 0x3, P0 ;  /* 0x0000000910157c11 */ /* 0x000fca00080f1c0d */
[----:B---3--:R0:W-:Y:S04]  /*02b0*/  STG.E.64 desc[UR6][R20.64], R14 ;  /* 0x0000000e14007986 */ /* 0x0081e8000c101b06 */
[----:B------:R-:W2:Y:S01]  /*02c0*/  LDG.E R18, desc[UR6][R8.64+-0xc] ;  /* 0xfffff40608127981 */ /* 0x000ea2000c1e1900 */
[----:B------:R-:W-:-:S04]  /*02d0*/  LEA R16, P0, R7, R10, 0x3 ;  /* 0x0000000a07107211 */ /* 0x000fc800078018ff */
[----:B------:R-:W-:-:S06]  /*02e0*/  LEA.HI.X R17, R7, R11, RZ, 0x3, P0 ;  /* 0x0000000b07117211 */ /* 0x000fcc00000f1cff */
        /* <DEDUP_REMOVED lines=9> */
[----:B0-----:R-:W-:-:S04]  /*0380*/  LEA R14, P0, R7, R10, 0x4 ;  /* 0x0000000a070e7211 */ /* 0x001fc800078020ff */
[----:B------:R-:W-:-:S06]  /*0390*/  LEA.HI.X R15, R7, R11, RZ, 0x4, P0 ;  /* 0x0000000b070f7211 */ /* 0x000fcc00000f24ff */
[----:B------:R-:W3:Y:S01]  /*03a0*/  LDG.E.64 R14, desc[UR6][R14.64] ;  /* 0x000000060e0e7981 */ /* 0x000ee2000c1e1b00 */
[----:B-1----:R-:W-:Y:S01]  /*03b0*/  IMAD.WIDE.U32 R16, R7, 0x18, R10 ;  /* 0x0000001807107825 */ /* 0x002fe200078e000a */
[----:B------:R-:W-:-:S03]  /*03c0*/  UMOV UR4, URZ ;  /* 0x000000ff00047c82 */ /* 0x000fc60008000000 */
[----:B------:R-:W-:Y:S01]  /*03d0*/  VIADD R17, R17, UR4 ;  /* 0x0000000411117c36 */ /* 0x000fe20008000000 */
[----:B--2---:R-:W-:Y:S01]  /*03e0*/  SHF.R.S32.HI R20, RZ, 0x1f, R18 ;  /* 0x0000001fff147819 */ /* 0x004fe20000011412 */
[----:B------:R-:W-:-:S04]  /*03f0*/  IMAD.WIDE.U32 R18, R18, R7, R4 ;  /* 0x0000000712127225 */ /* 0x000fc800078e0004 */
[----:B------:R-:W-:Y:S01]  /*0400*/  IMAD R13, R20, R7, RZ ;  /* 0x00000007140d7224 */ /* 0x000fe200078e02ff */
[----:B------:R-:W-:-:S03]  /*0410*/  LEA R20, P0, R18, UR8, 0x3 ;  /* 0x0000000812147c11 */ /* 0x000fc6000f8018ff */
[----:B------:R-:W-:-:S05]  /*0420*/  IMAD.IADD R13, R19, 0x1, R13 ;  /* 0x00000001130d7824 */ /* 0x000fca00078e020d */
[----:B------:R-:W-:-:S05]  /*0430*/  LEA.HI.X R21, R18, UR9, R13, 0x3, P0 ;  /* 0x0000000912157c11 */ /* 0x000fca00080f1c0d */
[----:B---3--:R0:W-:Y:S04]  /*0440*/  STG.E.64 desc[UR6][R20.64], R14 ;  /* 0x0000000e14007986 */ /* 0x0081e8000c101b06 */
[----:B------:R-:W2:Y:S04]  /*0450*/  LDG.E R18, desc[UR6][R8.64+-0x4] ;  /* 0xfffffc0608127981 */ /* 0x000ea8000c1e1900 */
        /* <DEDUP_REMOVED lines=12> */
[----:B-1----:R-:W-:-:S04]  /*0520*/  IMAD.WIDE.U32 R16, R7, 0x28, R10 ;  /* 0x0000002807107825 */ /* 0x002fc800078e000a */
        /* <DEDUP_REMOVED lines=10> */
[----:B0-----:R-:W-:-:S04]  /*05d0*/  IMAD.WIDE.U32 R14, R7, 0x30, R10 ;  /* 0x00000030070e7825 */ /* 0x001fc800078e000a */
        /* <DEDUP_REMOVED lines=19> */
[----:B------:R0:W2:Y:S04]  /*0710*/  LDG.E R18, desc[UR6][R8.64+0xc] ;  /* 0x00000c0608127981 */ /* 0x0000a8000c1e1900 */
[----:B------:R-:W3:Y:S01]  /*0720*/  LDG.E.64 R16, desc[UR6][R16.64] ;  /* 0x0000000610107981 */ /* 0x000ee2000c1e1b00 */
[----:B------:R-:W-:Y:S01]  /*0730*/  VIADD R12, R12, 0x8 ;  /* 0x000000080c0c7836 */ /* 0x000fe20000000000 */
[----:B------:R-:W-:-:S02]  /*0740*/  LEA R10, P1, R7, R10, 0x6 ;  /* 0x0000000a070a7211 */ /* 0x000fc400078230ff */
[----:B0-----:R-:W-:Y:S02]  /*0750*/  IADD3 R8, P2, PT, R8, 0x20, RZ ;  /* 0x0000002008087810 */ /* 0x001fe40007f5e0ff */
[----:B------:R-:W-:-:S03]  /*0760*/  LEA.HI.X R11, R7, R11, RZ, 0x6, P1 ;  /* 0x0000000b070b7211 */ /* 0x000fc600008f34ff */
[----:B------:R-:W-:Y:S01]  /*0770*/  IMAD.X R9, RZ, RZ, R9, P2 ;  /* 0x000000ffff097224 */ /* 0x000fe200010e0609 */
[----:B--2---:R-:W-:Y:S01]  /*0780*/  SHF.R.S32.HI R22, RZ, 0x1f, R18 ;  /* 0x0000001fff167819 */ /* 0x004fe20000011412 */
[----:B------:R-:W-:-:S04]  /*0790*/  IMAD.WIDE.U32 R18, R18, R7, R4 ;  /* 0x0000000712127225 */ /* 0x000fc800078e0004 */
[----:B------:R-:W-:Y:S01]  /*07a0*/  IMAD R13, R22, R7, RZ ;  /* 0x00000007160d7224 */ /* 0x000fe200078e02ff */
[----:B------:R-:W-:-:S03]  /*07b0*/  LEA R22, P0, R18, UR8, 0x3 ;  /* 0x0000000812167c11 */ /* 0x000fc6000f8018ff */
[----:B------:R-:W-:-:S05]  /*07c0*/  IMAD.IADD R13, R19, 0x1, R13 ;  /* 0x00000001130d7824 */ /* 0x000fca00078e020d */
[----:B------:R-:W-:Y:S02]  /*07d0*/  LEA.HI.X R23, R18, UR9, R13, 0x3, P0 ;  /* 0x0000000912177c11 */ /* 0x000fe400080f1c0d */
[----:B------:R-:W-:-:S03]  /*07e0*/  ISETP.NE.AND P0, PT, R12, RZ, PT ;  /* 0x000000ff0c00720c */ /* 0x000fc60003f05270 */
[----:B---3--:R1:W-:Y:S10]  /*07f0*/  STG.E.64 desc[UR6][R22.64], R16 ;  /* 0x0000001016007986 */ /* 0x0083f4000c101b06 */
[----:B------:R-:W-:Y:S05]  /*0800*/  @P0 BRA `(.L_x_1) ;  /* 0xfffffff800880947 */ /* 0x000fea000383ffff */
.L_x_0:
[----:B------:R-:W-:-:S13]  /*0810*/  LOP3.LUT P0, R8, R0, 0x7, RZ, 0xc0, !PT ;  /* 0x0000000700087812 */ /* 0x000fda000780c0ff */
[----:B0-----:R-:W-:Y:S05]  /*0820*/  @!P0 EXIT ;  /* 0x000000000000894d */ /* 0x001fea0003800000 */
[----:B------:R-:W-:Y:S02]  /*0830*/  ISETP.GE.U32.AND P1, PT, R8, 0x4, PT ;  /* 0x000000040800780c */ /* 0x000fe40003f26070 */
[----:B-1----:R-:W-:-:S04]  /*0840*/  LOP3.LUT R20, R0, 0x3, RZ, 0xc0, !PT ;  /* 0x0000000300147812 */ /* 0x002fc800078ec0ff */
[----:B------:R-:W-:-:S07]  /*0850*/  ISETP.NE.AND P0, PT, R20, RZ, PT ;  /* 0x000000ff1400720c */ /* 0x000fce0003f05270 */
[----:B------:R-:W-:Y:S06]  /*0860*/  @!P1 BRA `(.L_x_2) ;  /* 0x0000000000d49947 */ /* 0x000fec0003800000 */
[----:B------:R-:W0:Y:S01]  /*0870*/  LDC.64 R8, c[0x0][0x388] ;  /* 0x0000e200ff087b82 */ /* 0x000e220000000a00 */
[----:B------:R-:W1:Y:S01]  /*0880*/  LDCU.64 UR8, c[0x0][0x380] ;  /* 0x00007000ff0877ac */ /* 0x000e620008000a00 */
[----:B------:R-:W-:Y:S01]  /*0890*/  IMAD.WIDE.U32 R10, R6, R7, R2 ;  /* 0x00000007060a7225 */ /* 0x000fe200078e0002 */
[----:B------:R-:W-:-:S03]  /*08a0*/  UMOV UR4, URZ ;  /* 0x000000ff00047c82 */ /* 0x000fc60008000000 */
[----:B------:R-:W-:Y:S02]  /*08b0*/  VIADD R11, R11, UR4 ;  /* 0x000000040b0b7c36 */ /* 0x000fe40008000000 */
[----:B0-----:R-:W-:-:S05]  /*08c0*/  IMAD.WIDE.U32 R8, R6, 0x4, R8 ;  /* 0x0000000406087825 */ /* 0x001fca00078e0008 */
[----:B------:R-:W2:Y:S01]  /*08d0*/  LDG.E R14, desc[UR6][R8.64] ;  /* 0x00000006080e7981 */ /* 0x000ea2000c1e1900 */
[----:B-1----:R-:W-:-:S04]  /*08e0*/  LEA R12, P1, R10, UR8, 0x3 ;  /* 0x000000080a0c7c11 */ /* 0x002fc8000f8218ff */
[----:B------:R-:W-:-:S05]  /*08f0*/  LEA.HI.X R13, R10, UR9, R11, 0x3, P1 ;  /* 0x000000090a0d7c11 */ /* 0x000fca00088f1c0b */
        /* <DEDUP_REMOVED lines=9> */
[----:B------:R-:W-:Y:S01]  /*0990*/  IMAD.SHL.U32 R10, R7, 0x8, RZ ;  /* 0x00000008070a7824 */ /* 0x000fe200078e00ff */
[----:B------:R-:W-:-:S04]  /*09a0*/  SHF.R.U32.HI R11, RZ, 0x1d, R7 ;  /* 0x0000001dff0b7819 */ /* 0x000fc80000011607 */
[----:B------:R-:W-:-:S05]  /*09b0*/  IADD3 R12, P1, PT, R10, R12, RZ ;  /* 0x0000000c0a0c7210 */ /* 0x000fca0007f3e0ff */
[----:B------:R-:W-:-:S05]  /*09c0*/  IMAD.X R13, R11, 0x1, R13, P1 ;  /* 0x000000010b0d7824 */ /* 0x000fca00008e060d */
        /* <DEDUP_REMOVED lines=8> */
[----:B0-----:R-:W2:Y:S01]  /*0a50*/  LDG.E R18, desc[UR6][R8.64+0x8] ;  /* 0x0000080608127981 */ /* 0x001ea2000c1e1900 */
        /* <DEDUP_REMOVED lines=11> */
[----:B------:R-:W-:-:S05]  /*0b10*/  IADD3 R10, P1, PT, R10, R16, RZ ;  /* 0x000000100a0a7210 */ /* 0x000fca0007f3e0ff */
[----:B------:R-:W-:-:S06]  /*0b20*/  IMAD.X R11, R11, 0x1, R17, P1 ;  /* 0x000000010b0b7824 */ /* 0x000fcc00008e0611 */
[----:B------:R-:W3:Y:S01]  /*0b30*/  LDG.E.64 R10, desc[UR6][R10.64] ;  /* 0x000000060a0a7981 */ /* 0x000ee2000c1e1b00 */
[----:B------:R-:W-:Y:S01]  /*0b40*/  VIADD R6, R6, 0x4 ;  /* 0x0000000406067836 */ /* 0x000fe20000000000 */
[----:B--2---:R-:W-:Y:S01]  /*0b50*/  SHF.R.S32.HI R16, RZ, 0x1f, R8 ;  /* 0x0000001fff107819 */ /* 0x004fe20000011408 */
[----:B-1----:R-:W-:-:S04]  /*0b60*/  IMAD.WIDE.U32 R14, R8, R7, R4 ;  /* 0x00000007080e7225 */ /* 0x002fc800078e0004 */
[----:B------:R-:W-:Y:S01]  /*0b70*/  IMAD R17, R16, R7, RZ ;  /* 0x0000000710117224 */ /* 0x000fe200078e02ff */
[----:B------:R-:W-:-:S03]  /*0b80*/  LEA R16, P1, R14, UR8, 0x3 ;  /* 0x000000080e107c11 */ /* 0x000fc6000f8218ff */
[----:B------:R-:W-:-:S05]  /*0b90*/  IMAD.IADD R15, R15, 0x1, R17 ;  /* 0x000000010f0f7824 */ /* 0x000fca00078e0211 */
[----:B------:R-:W-:-:S05]  /*0ba0*/  LEA.HI.X R17, R14, UR9, R15, 0x3, P1 ;  /* 0x000000090e117c11 */ /* 0x000fca00088f1c0f */
[----:B---3--:R0:W-:Y:S02]  /*0bb0*/  STG.E.64 desc[UR6][R16.64], R10 ;  /* 0x0000000a10007986 */ /* 0x0081e4000c101b06 */
.L_x_2:
[----:B------:R-:W-:Y:S05]  /*0bc0*/  @!P0 EXIT ;  /* 0x000000000000894d */ /* 0x000fea0003800000 */
[----:B------:R-:W-:Y:S02]  /*0bd0*/  ISETP.NE.AND P1, PT, R20, 0x1, PT ;  /* 0x000000011400780c */ /* 0x000fe40003f25270 */
[----:B------:R-:W-:-:S04]  /*0be0*/  LOP3.LUT R0, R0, 0x1, RZ, 0xc0, !PT ;  /* 0x0000000100007812 */ /* 0x000fc800078ec0ff */
[----:B------:R-:W-:-:S07]  /*0bf0*/  ISETP.NE.U32.AND P0, PT, R0, 0x1, PT ;  /* 0x000000010000780c */ /* 0x000fce0003f05070 */
[----:B------:R-:W-:Y:S06]  /*0c00*/  @!P1 BRA `(.L_x_3) ;  /* 0x0000000000749947 */ /* 0x000fec0003800000 */
[----:B0-----:R-:W0:Y:S01]  /*0c10*/  LDC.64 R10, c[0x0][0x388] ;  /* 0x0000e200ff0a7b82 */ /* 0x001e220000000a00 */
        /* <DEDUP_REMOVED lines=18> */
[----:B------:R-:W-:-:S05]  /*0d40*/  LEA.HI.X R15, R7, R9, RZ, 0x3, P1 ;  /* 0x00000009070f7211 */ /* 0x000fca00008f1cff */
[----:B------:R-:W3:Y:S01]  /*0d50*/  LDG.E.64 R8, desc[UR6][R14.64] ;  /* 0x000000060e087981 */ /* 0x000ee2000c1e1b00 */
[----:B------:R-:W-:Y:S01]  /*0d60*/  VIADD R6, R6, 0x2 ;  /* 0x0000000206067836 */ /* 0x000fe20000000000 */
[----:B--2---:R-:W-:Y:S01]  /*0d70*/  SHF.R.S32.HI R0, RZ, 0x1f, R10 ;  /* 0x0000001fff007819 */ /* 0x004fe2000001140a */
[----:B------:R-:W-:-:S04]  /*0d80*/  IMAD.WIDE.U32 R18, R10, R7, R4 ;  /* 0x000000070a127225 */ /* 0x000fc800078e0004 */
[----:B------:R-:W-:Y:S01]  /*0d90*/  IMAD R21, R0, R7, RZ ;  /* 0x0000000700157224 */ /* 0x000fe200078e02ff */
[----:B------:R-:W-:-:S03]  /*0da0*/  LEA R20, P1, R18, UR8, 0x3 ;  /* 0x0000000812147c11 */ /* 0x000fc6000f8218ff */
[----:B------:R-:W-:-:S05]  /*0db0*/  IMAD.IADD R19, R19, 0x1, R21 ;  /* 0x0000000113137824 */ /* 0x000fca00078e0215 */
[----:B------:R-:W-:-:S05]  /*0dc0*/  LEA.HI.X R21, R18, UR9, R19, 0x3, P1 ;  /* 0x0000000912157c11 */ /* 0x000fca00088f1c13 */
[----:B---3--:R1:W-:Y:S02]  /*0dd0*/  STG.E.64 desc[UR6][R20.64], R8 ;  /* 0x0000000814007986 */ /* 0x0083e4000c101b06 */
.L_x_3:
[----:B------:R-:W-:Y:S05]  /*0de0*/  @P0 EXIT ;  /* 0x000000000000094d */ /* 0x000fea0003800000 */
[----:B-1----:R-:W1:Y:S01]  /*0df0*/  LDC.64 R8, c[0x0][0x388] ;  /* 0x0000e200ff087b82 */ /* 0x002e620000000a00 */
[----:B------:R-:W0:Y:S01]  /*0e00*/  LDCU.64 UR8, c[0x0][0x380] ;  /* 0x00007000ff0877ac */ /* 0x000e220008000a00 */
[----:B------:R-:W-:Y:S01]  /*0e10*/  IMAD.WIDE.U32 R2, R6, R7, R2 ;  /* 0x0000000706027225 */ /* 0x000fe200078e0002 */
[----:B------:R-:W-:-:S03]  /*0e20*/  UMOV UR4, URZ ;  /* 0x000000ff00047c82 */ /* 0x000fc60008000000 */
[----:B------:R-:W-:Y:S02]  /*0e30*/  VIADD R3, R3, UR4 ;  /* 0x0000000403037c36 */ /* 0x000fe40008000000 */
[----:B-1----:R-:W-:-:S06]  /*0e40*/  IMAD.WIDE.U32 R8, R6, 0x4, R8 ;  /* 0x0000000406087825 */ /* 0x002fcc00078e0008 */
[----:B------:R-:W2:Y:S01]  /*0e50*/  LDG.E R8, desc[UR6][R8.64] ;  /* 0x0000000608087981 */ /* 0x000ea2000c1e1900 */
[----:B0-----:R-:W-:-:S04]  /*0e60*/  LEA R10, P0, R2, UR8, 0x3 ;  /* 0x00000008020a7c11 */ /* 0x001fc8000f8018ff */
        /* <DEDUP_REMOVED lines=8> */
[----:B---3--:R-:W-:Y:S01]  /*0ef0*/  STG.E.64 desc[UR6][R6.64], R2 ;  /* 0x0000000206007986 */ /* 0x008fe2000c101b06 */
[----:B------:R-:W-:Y:S05]  /*0f00*/  EXIT ;  /* 0x000000000000794d */ /* 0x000fea0003800000 */
.L_x_4:
[----:B------:R-:W-:-:S00]  /*0f10*/  BRA `(.L_x_4) ;  /* 0xfffffffc00fc7947 */ /* 0x000fc0000383ffff */
[----:B------:R-:W-:-:S00]  /*0f20*/  NOP ;  /* 0x0000000000007918 */ /* 0x000fc00000000000 */
        /* <DEDUP_REMOVED lines=13> */
.L_x_16:


//--------------------- .text._Z26fill_bvk_triu_naux1_kernelPdPiS0_iii --------------------------
	.section	.text._Z26fill_bvk_triu_naux1_kernelPdPiS0_iii,"ax",@progbits
	.align	128
.text._Z26fill_bvk_triu_naux1_kernelPdPiS0_iii:
        .type           _Z26fill_bvk_triu_naux1_kernelPdPiS0_iii,@function
        .size           _Z26fill_bvk_triu_naux1_kernelPdPiS0_iii,(.L_x_17 - _Z26fill_bvk_triu_naux1_kernelPdPiS0_iii)
        .other          _Z26fill_bvk_triu_naux1_kernelPdPiS0_iii,@"STO_CUDA_ENTRY STV_DEFAULT"
_Z26fill_bvk_triu_naux1_kernelPdPiS0_iii:
[----:B------:R-:W-:Y:S01]  /*0000*/  LDC R1, c[0x0][0x37c] ;  /* 0x0000df00ff017b82 */ /* 0x000fe20000000800 */
[----:B------:R-:W0:Y:S07]  /*0010*/  S2R R0, SR_TID.X ;  /* 0x0000000000007919 */ /* 0x000e2e0000002100 */
[----:B------:R-:W0:Y:S01]  /*0020*/  S2UR UR4, SR_CTAID.X ;  /* 0x00000000000479c3 */ /* 0x000e220000002500 */
[----:B------:R-:W1:Y:S07]  /*0030*/  LDCU UR5, c[0x0][0x398] ;  /* 0x00007300ff0577ac */ /* 0x000e6e0008000800 */
[----:B------:R-:W0:Y:S02]  /*0040*/  LDC R3, c[0x0][0x360] ;  /* 0x0000d800ff037b82 */ /* 0x000e240000000800 */
[----:B0-----:R-:W-:-:S05]  /*0050*/  IMAD R3, R3, UR4, R0 ;  /* 0x0000000403037c24 */ /* 0x001fca000f8e0200 */
[----:B-1----:R-:W-:-:S13]  /*0060*/  ISETP.GE.AND P0, PT, R3, UR5, PT ;  /* 0x0000000503007c0c */ /* 0x002fda000bf06270 */
[----:B------:R-:W-:Y:S05]  /*0070*/  @P0 EXIT ;  /* 0x000000000000094d */ /* 0x000fea0003800000 */
[----:B------:R-:W0:Y:S01]  /*0080*/  LDC.64 R4, c[0x0][0x388] ;  /* 0x0000e200ff047b82 */ /* 0x000e220000000a00 */
[----:B------:R-:W1:Y:S07]  /*0090*/  LDCU.64 UR4, c[0x0][0x358] ;  /* 0x00006b00ff0477ac */ /* 0x000e6e0008000a00 */
[----:B------:R-:W2:Y:S01]  /*00a0*/  LDC R2, c[0x0][0x39c] ;  /* 0x0000e700ff027b82 */ /* 0x000ea20000000800 */
[----:B0-----:R-:W-:-:S07]  /*00b0*/  IMAD.WIDE R4, R3, 0x4, R4 ;  /* 0x0000000403047825 */ /* 0x001fce00078e0204 */
[----:B------:R-:W0:Y:S01]  /*00c0*/  LDC R3, c[0x0][0x3a0] ;  /* 0x0000e800ff037b82 */ /* 0x000e220000000800 */
[----:B-1----:R2:W3:Y:S02]  /*00d0*/  LDG.E R0, desc[UR4][R4.64] ;  /* 0x0000000404007981 */ /* 0x0024e4000c1e1900 */
[----:B--2---:R-:W-:Y:S02]  /*00e0*/  IABS R4, R2 ;  /* 0x0000000200047213 */ /* 0x004fe40000000000 */
[----:B0-----:R-:W-:-:S04]  /*00f0*/  IABS R9, R3 ;  /* 0x0000000300097213 */ /* 0x001fc80000000000 */
[----:B------:R-:W0:Y:S08]  /*0100*/  I2F.RP R8, R9 ;  /* 0x0000000900087306 */ /* 0x000e300000209400 */
[----:B0-----:R-:W0:Y:S02]  /*0110*/  MUFU.RCP R8, R8 ;  /* 0x0000000800087308 */ /* 0x001e240000001000 */
[----:B0-----:R-:W-:-:S06]  /*0120*/  VIADD R6, R8, 0xffffffe ;  /* 0x0ffffffe08067836 */ /* 0x001fcc0000000000 */
[----:B------:R-:W0:Y:S08]  /*0130*/  I2F.RP R8, R4 ;  /* 0x0000000400087306 */ /* 0x000e300000209400 */
[----:B------:R1:W2:Y:S08]  /*0140*/  F2I.FTZ.U32.TRUNC.NTZ R7, R6 ;  /* 0x0000000600077305 */ /* 0x0002b0000021f000 */
[----:B0-----:R-:W0:Y:S01]  /*0150*/  MUFU.RCP R8, R8 ;  /* 0x0000000800087308 */ /* 0x001e220000001000 */
[----:B-1----:R-:W-:-:S02]  /*0160*/  HFMA2 R6, -RZ, RZ, 0, 0 ;  /* 0x00000000ff067431 */ /* 0x002fc400000001ff */
[----:B--2---:R-:W-:-:S04]  /*0170*/  IMAD.MOV R10, RZ, RZ, -R7 ;  /* 0x000000ffff0a7224 */ /* 0x004fc800078e0a07 */
[----:B------:R-:W-:-:S04]  /*0180*/  IMAD R5, R10, R9, RZ ;  /* 0x000000090a057224 */ /* 0x000fc800078e02ff */
[----:B------:R-:W-:Y:S01]  /*0190*/  IMAD.HI.U32 R7, R7, R5, R6 ;  /* 0x0000000507077227 */ /* 0x000fe200078e0006 */
[----:B---3--:R-:W-:-:S05]  /*01a0*/  IABS R10, R0 ;  /* 0x00000000000a7213 */ /* 0x008fca0000000000 */
[----:B------:R-:W-:-:S04]  /*01b0*/  IMAD.HI.U32 R5, R7, R10, RZ ;  /* 0x0000000a07057227 */ /* 0x000fc800078e00ff */
[----:B------:R-:W-:Y:S02]  /*01c0*/  IMAD.MOV R6, RZ, RZ, -R5 ;  /* 0x000000ffff067224 */ /* 0x000fe400078e0a05 */
[----:B0-----:R-:W-:Y:S02]  /*01d0*/  VIADD R7, R8, 0xffffffe ;  /* 0x0ffffffe08077836 */ /* 0x001fe40000000000 */
[----:B------:R-:W-:-:S04]  /*01e0*/  IMAD R6, R9, R6, R10 ;  /* 0x0000000609067224 */ /* 0x000fc800078e020a */
[----:B------:R-:W0:Y:S01]  /*01f0*/  F2I.FTZ.U32.TRUNC.NTZ R7, R7 ;  /* 0x0000000700077305 */ /* 0x000e22000021f000 */
[----:B------:R-:W-:-:S13]  /*0200*/  ISETP.GT.U32.AND P2, PT, R9, R6, PT ;  /* 0x000000060900720c */ /* 0x000fda0003f44070 */
[-C--:B------:R-:W-:Y:S02]  /*0210*/  @!P2 IADD3 R6, PT, PT, R6, -R9.reuse, RZ ;  /* 0x800000090606a210 */ /* 0x080fe40007ffe0ff */
[----:B------:R-:W-:Y:S02]  /*0220*/  @!P2 IADD3 R5, PT, PT, R5, 0x1, RZ ;  /* 0x000000010505a810 */ /* 0x000fe40007ffe0ff */
[----:B------:R-:W-:Y:S02]  /*0230*/  ISETP.GE.U32.AND P0, PT, R6, R9, PT ;  /* 0x000000090600720c */ /* 0x000fe40003f06070 */
[----:B------:R-:W-:Y:S02]  /*0240*/  LOP3.LUT R6, R0, R3, RZ, 0x3c, !PT ;  /* 0x0000000300067212 */ /* 0x000fe400078e3cff */
[----:B------:R-:W-:Y:S02]  /*0250*/  ISETP.NE.AND P2, PT, R3, RZ, PT ;  /* 0x000000ff0300720c */ /* 0x000fe40003f45270 */
[----:B------:R-:W-:Y:S01]  /*0260*/  ISETP.GE.AND P1, PT, R6, RZ, PT ;  /* 0x000000ff0600720c */ /* 0x000fe20003f26270 */
[----:B------:R-:W-:-:S06]  /*0270*/  IMAD.MOV.U32 R6, RZ, RZ, RZ ;  /* 0x000000ffff067224 */ /* 0x000fcc00078e00ff */
[----:B------:R-:W-:-:S05]  /*0280*/  @P0 VIADD R5, R5, 0x1 ;  /* 0x0000000105050836 */ /* 0x000fca0000000000 */
[----:B------:R-:W-:Y:S01]  /*0290*/  MOV R9, R5 ;  /* 0x0000000500097202 */ /* 0x000fe20000000f00 */
[----:B0-----:R-:W-:-:S03]  /*02a0*/  IMAD.MOV R5, RZ, RZ, -R7 ;  /* 0x000000ffff057224 */ /* 0x001fc600078e0a07 */
[----:B------:R-:W-:Y:S01]  /*02b0*/  @!P1 IADD3 R9, PT, PT, -R9, RZ, RZ ;  /* 0x000000ff09099210 */ /* 0x000fe20007ffe1ff */
[----:B------:R-:W-:Y:S01]  /*02c0*/  IMAD R5, R5, R4, RZ ;  /* 0x0000000405057224 */ /* 0x000fe200078e02ff */
[----:B------:R-:W-:-:S03]  /*02d0*/  @!P2 LOP3.LUT R9, RZ, R3, RZ, 0x33, !PT ;  /* 0x00000003ff09a212 */ /* 0x000fc600078e33ff */
[----:B------:R-:W-:Y:S01]  /*02e0*/  IMAD.HI.U32 R6, R7, R5, R6 ;  /* 0x0000000507067227 */ /* 0x000fe200078e0006 */
[----:B------:R-:W-:-:S04]  /*02f0*/  IABS R8, R9 ;  /* 0x0000000900087213 */ /* 0x000fc80000000000 */
[----:B------:R-:W-:-:S05]  /*0300*/  MOV R5, R8 ;  /* 0x0000000800057202 */ /* 0x000fca0000000f00 */
[----:B------:R-:W-:-:S04]  /*0310*/  IMAD.HI.U32 R6, R6, R5, RZ ;  /* 0x0000000506067227 */ /* 0x000fc800078e00ff */
[----:B------:R-:W-:-:S04]  /*0320*/  IMAD.MOV R7, RZ, RZ, -R6 ;  /* 0x000000ffff077224 */ /* 0x000fc800078e0a06 */
[----:B------:R-:W-:-:S05]  /*0330*/  IMAD R5, R4, R7, R5 ;  /* 0x0000000704057224 */ /* 0x000fca00078e0205 */
[----:B------:R-:W-:-:S13]  /*0340*/  ISETP.GT.U32.AND P2, PT, R4, R5, PT ;  /* 0x000000050400720c */ /* 0x000fda0003f44070 */
[-C--:B------:R-:W-:Y:S01]  /*0350*/  @!P2 IADD3 R5, PT, PT, R5, -R4.reuse, RZ ;  /* 0x800000040505a210 */ /* 0x080fe20007ffe0ff */
[----:B------:R-:W-:Y:S01]  /*0360*/  @!P2 VIADD R6, R6, 0x1 ;  /* 0x000000010606a836 */ /* 0x000fe20000000000 */
[----:B------:R-:W-:Y:S02]  /*0370*/  ISETP.NE.AND P2, PT, R2, RZ, PT ;  /* 0x000000ff0200720c */ /* 0x000fe40003f45270 */
[----:B------:R-:W-:Y:S02]  /*0380*/  ISETP.GE.U32.AND P0, PT, R5, R4, PT ;  /* 0x000000040500720c */ /* 0x000fe40003f06070 */
[----:B------:R-:W-:-:S04]  /*0390*/  LOP3.LUT R4, R9, R2, RZ, 0x3c, !PT ;  /* 0x0000000209047212 */ /* 0x000fc800078e3cff */
[----:B------:R-:W-:Y:S02]  /*03a0*/  ISETP.GE.AND P1, PT, R4, RZ, PT ;  /* 0x000000ff0400720c */ /* 0x000fe40003f26270 */
[----:B------:R-:W0:Y:S05]  /*03b0*/  LDC.64 R4, c[0x0][0x390] ;  /* 0x0000e400ff047b82 */ /* 0x000e2a0000000a00 */
[----:B------:R-:W-:-:S06]  /*03c0*/  @P0 IADD3 R6, PT, PT, R6, 0x1, RZ ;  /* 0x0000000106060810 */ /* 0x000fcc0007ffe0ff */
[----:B------:R-:W-:Y:S01]  /*03d0*/  @!P1 IMAD.MOV R6, RZ, RZ, -R6 ;  /* 0x000000ffff069224 */ /* 0x000fe200078e0a06 */
[----:B------:R-:W-:-:S04]  /*03e0*/  @!P2 LOP3.LUT R6, RZ, R2, RZ, 0x33, !PT ;  /* 0x00000002ff06a212 */ /* 0x000fc800078e33ff */
[----:B------:R-:W-:-:S05]  /*03f0*/  IADD3 R7, PT, PT, -R6, RZ, RZ ;  /* 0x000000ff06077210 */ /* 0x000fca0007ffe1ff */
[----:B------:R-:W-:-:S04]  /*0400*/  IMAD R7, R2, R7, R9 ;  /* 0x0000000702077224 */ /* 0x000fc800078e0209 */
[----:B0-----:R-:W-:-:S06]  /*0410*/  IMAD.WIDE R4, R7, 0x4, R4 ;  /* 0x0000000407047825 */ /* 0x001fcc00078e0204 */
[----:B------:R-:W2:Y:S01]  /*0420*/  LDG.E R5, desc[UR4][R4.64] ;  /* 0x0000000404057981 */ /* 0x000ea2000c1e1900 */
[----:B------:R-:W-:-:S05]  /*0430*/  IADD3 R7, PT, PT, -R9, RZ, RZ ;  /* 0x000000ff09077210 */ /* 0x000fca0007ffe1ff */
[----:B------:R-:W-:-:S04]  /*0440*/  IMAD R7, R3, R7, R0 ;  /* 0x0000000703077224 */ /* 0x000fc800078e0200 */
[----:B--2---:R-:W-:-:S04]  /*0450*/  IMAD R2, R7, R2, R5 ;  /* 0x0000000207027224 */ /* 0x004fc800078e0205 */
[----:B------:R-:W-:-:S05]  /*0460*/  IMAD R7, R2, R3, R6 ;  /* 0x0000000302077224 */ /* 0x000fca00078e0206 */
[----:B------:R-:W-:-:S13]  /*0470*/  ISETP.NE.AND P0, PT, R7, R0, PT ;  /* 0x000000000700720c */ /* 0x000fda0003f05270 */
[----:B------:R-:W-:Y:S05]  /*0480*/  @!P0 EXIT ;  /* 0x000000000000894d */ /* 0x000fea0003800000 */
[----:B------:R-:W0:Y:S02]  /*0490*/  LDC.64 R4, c[0x0][0x380] ;  /* 0x0000e000ff047b82 */ /* 0x000e240000000a00 */
[----:B0-----:R-:W-:-:S06]  /*04a0*/  IMAD.WIDE R2, R0, 0x8, R4 ;  /* 0x0000000800027825 */ /* 0x001fcc00078e0204 */
[----:B------:R-:W2:Y:S01]  /*04b0*/  LDG.E.64 R2, desc[UR4][R2.64] ;  /* 0x0000000402027981 */ /* 0x000ea2000c1e1b00 */
[----:B------:R-:W-:-:S05]  /*04c0*/  IMAD.WIDE R4, R7, 0x8, R4 ;  /* 0x0000000807047825 */ /* 0x000fca00078e0204 */
[----:B--2---:R-:W-:Y:S01]  /*04d0*/  STG.E.64 desc[UR4][R4.64], R2 ;  /* 0x0000000204007986 */ /* 0x004fe2000c101b04 */
[----:B------:R-:W-:Y:S05]  /*04e0*/  EXIT ;  /* 0x000000000000794d */ /* 0x000fea0003800000 */
.L_x_5:
        /* <DEDUP_REMOVED lines=9> */
.L_x_17:


//--------------------- .text._Z20fill_bvk_triu_kernelPdPiS0_iii --------------------------
	.section	.text._Z20fill_bvk_triu_kernelPdPiS0_iii,"ax",@progbits
	.align	128
.text._Z20fill_bvk_triu_kernelPdPiS0_iii:
        .type           _Z20fill_bvk_triu_kernelPdPiS0_iii,@function
        .size           _Z20fill_bvk_triu_kernelPdPiS0_iii,(.L_x_18 - _Z20fill_bvk_triu_kernelPdPiS0_iii)
        .other          _Z20fill_bvk_triu_kernelPdPiS0_iii,@"STO_CUDA_ENTRY STV_DEFAULT"
_Z20fill_bvk_triu_kernelPdPiS0_iii:
[----:B------:R-:W-:Y:S01]  /*0000*/  LDC R1, c[0x0][0x37c] ;  /* 0x0000df00ff017b82 */ /* 0x000fe20000000800 */
[----:B------:R-:W0:Y:S07]  /*0010*/  S2R R3, SR_CTAID.X ;  /* 0x0000000000037919 */ /* 0x000e2e0000002500 */
[----:B------:R-:W0:Y:S01]  /*0020*/  LDC.64 R4, c[0x0][0x388] ;  /* 0x0000e200ff047b82 */ /* 0x000e220000000a00 */
[----:B------:R-:W1:Y:S07]  /*0030*/  LDCU.64 UR4, c[0x0][0x358] ;  /* 0x00006b00ff0477ac */ /* 0x000e6e0008000a00 */
[----:B------:R-:W2:Y:S01]  /*0040*/  LDC R0, c[0x0][0x398] ;  /* 0x0000e600ff007b82 */ /* 0x000ea20000000800 */
[----:B0-----:R-:W-:-:S07]  /*0050*/  IMAD.WIDE.U32 R4, R3, 0x4, R4 ;  /* 0x0000000403047825 */ /* 0x001fce00078e0004 */
        /* <DEDUP_REMOVED lines=10> */
[----:B-1----:R-:W-:-:S02]  /*0100*/  IMAD.MOV.U32 R6, RZ, RZ, RZ ;  /* 0x000000ffff067224 */ /* 0x002fc400078e00ff */
        /* <DEDUP_REMOVED lines=10> */
[----:B------:R-:W-:Y:S01]  /*01b0*/  @!P2 IMAD.IADD R6, R6, 0x1, -R9 ;  /* 0x000000010606a824 */ /* 0x000fe200078e0a09 */
[----:B------:R-:W-:Y:S02]  /*01c0*/  @!P2 IADD3 R5, PT, PT, R5, 0x1, RZ ;  /* 0x000000010505a810 */ /* 0x000fe40007ffe0ff */
[----:B------:R-:W-:Y:S02]  /*01d0*/  ISETP.NE.AND P2, PT, R3, RZ, PT ;  /* 0x000000ff0300720c */ /* 0x000fe40003f45270 */
[----:B------:R-:W-:Y:S02]  /*01e0*/  ISETP.GE.U32.AND P0, PT, R6, R9, PT ;  /* 0x000000090600720c */ /* 0x000fe40003f06070 */
[----:B------:R-:W-:-:S04]  /*01f0*/  LOP3.LUT R6, R2, R3, RZ, 0x3c, !PT ;  /* 0x0000000302067212 */ /* 0x000fc800078e3cff */
[----:B------:R-:W-:Y:S01]  /*0200*/  ISETP.GE.AND P1, PT, R6, RZ, PT ;  /* 0x000000ff0600720c */ /* 0x000fe20003f26270 */
[----:B------:R-:W-:-:S06]  /*0210*/  IMAD.MOV.U32 R6, RZ, RZ, RZ ;  /* 0x000000ffff067224 */ /* 0x000fcc00078e00ff */
[----:B------:R-:W-:-:S04]  /*0220*/  @P0 VIADD R5, R5, 0x1 ;  /* 0x0000000105050836 */ /* 0x000fc80000000000 */
[----:B------:R-:W-:Y:S02]  /*0230*/  IMAD.MOV.U32 R9, RZ, RZ, R5 ;  /* 0x000000ffff097224 */ /* 0x000fe400078e0005 */
[----:B0-----:R-:W-:Y:S02]  /*0240*/  IMAD.MOV R5, RZ, RZ, -R7 ;  /* 0x000000ffff057224 */ /* 0x001fe400078e0a07 */
[----:B------:R-:W-:Y:S01]  /*0250*/  @!P1 IMAD.MOV R9, RZ, RZ, -R9 ;  /* 0x000000ffff099224 */ /* 0x000fe200078e0a09 */
[----:B------:R-:W-:Y:S01]  /*0260*/  @!P2 LOP3.LUT R9, RZ, R3, RZ, 0x33, !PT ;  /* 0x00000003ff09a212 */ /* 0x000fe200078e33ff */
[----:B------:R-:W-:-:S03]  /*0270*/  IMAD R5, R5, R4, RZ ;  /* 0x0000000405057224 */ /* 0x000fc600078e02ff */
[----:B------:R-:W-:Y:S01]  /*0280*/  IABS R8, R9 ;  /* 0x0000000900087213 */ /* 0x000fe20000000000 */
[----:B------:R-:W-:-:S04]  /*0290*/  IMAD.HI.U32 R6, R7, R5, R6 ;  /* 0x0000000507067227 */ /* 0x000fc800078e0006 */
[----:B------:R-:W-:-:S04]  /*02a0*/  IMAD.MOV.U32 R5, RZ, RZ, R8 ;  /* 0x000000ffff057224 */ /* 0x000fc800078e0008 */
[----:B------:R-:W-:-:S05]  /*02b0*/  IMAD.HI.U32 R6, R6, R5, RZ ;  /* 0x0000000506067227 */ /* 0x000fca00078e00ff */
[----:B------:R-:W-:-:S05]  /*02c0*/  IADD3 R7, PT, PT, -R6, RZ, RZ ;  /* 0x000000ff06077210 */ /* 0x000fca0007ffe1ff */
[----:B------:R-:W-:-:S05]  /*02d0*/  IMAD R5, R4, R7, R5 ;  /* 0x0000000704057224 */ /* 0x000fca00078e0205 */
[----:B------:R-:W-:-:S13]  /*02e0*/  ISETP.GT.U32.AND P2, PT, R4, R5, PT ;  /* 0x000000050400720c */ /* 0x000fda0003f44070 */
[----:B------:R-:W-:Y:S02]  /*02f0*/  @!P2 IMAD.IADD R5, R5, 0x1, -R4 ;  /* 0x000000010505a824 */ /* 0x000fe400078e0a04 */
[----:B------:R-:W-:Y:S01]  /*0300*/  @!P2 VIADD R6, R6, 0x1 ;  /* 0x000000010606a836 */ /* 0x000fe20000000000 */
[----:B------:R-:W-:Y:S02]  /*0310*/  ISETP.NE.AND P2, PT, R0, RZ, PT ;  /* 0x000000ff0000720c */ /* 0x000fe40003f45270 */
[----:B------:R-:W-:Y:S02]  /*0320*/  ISETP.GE.U32.AND P0, PT, R5, R4, PT ;  /* 0x000000040500720c */ /* 0x000fe40003f06070 */
[----:B------:R-:W-:-:S04]  /*0330*/  LOP3.LUT R4, R9, R0, RZ, 0x3c, !PT ;  /* 0x0000000009047212 */ /* 0x000fc800078e3cff */
[----:B------:R-:W-:Y:S02]  /*0340*/  ISETP.GE.AND P1, PT, R4, RZ, PT ;  /* 0x000000ff0400720c */ /* 0x000fe40003f26270 */
[----:B------:R-:W0:Y:S05]  /*0350*/  LDC.64 R4, c[0x0][0x390] ;  /* 0x0000e400ff047b82 */ /* 0x000e2a0000000a00 */
[----:B------:R-:W-:-:S06]  /*0360*/  @P0 VIADD R6, R6, 0x1 ;  /* 0x0000000106060836 */ /* 0x000fcc0000000000 */
[----:B------:R-:W-:Y:S01]  /*0370*/  @!P1 IMAD.MOV R6, RZ, RZ, -R6 ;  /* 0x000000ffff069224 */ /* 0x000fe200078e0a06 */
[----:B------:R-:W-:-:S05]  /*0380*/  @!P2 LOP3.LUT R6, RZ, R0, RZ, 0x33, !PT ;  /* 0x00000000ff06a212 */ /* 0x000fca00078e33ff */
[----:B------:R-:W-:-:S04]  /*0390*/  IMAD.MOV R7, RZ, RZ, -R6 ;  /* 0x000000ffff077224 */ /* 0x000fc800078e0a06 */
        /* <DEDUP_REMOVED lines=9> */
[----:B------:R-:W0:Y:S01]  /*0430*/  S2R R9, SR_TID.X ;  /* 0x0000000000097919 */ /* 0x000e220000002100 */
[----:B------:R-:W0:Y:S01]  /*0440*/  LDCU UR6, c[0x0][0x3a0] ;  /* 0x00007400ff0677ac */ /* 0x000e220008000800 */
[----:B------:R-:W1:Y:S01]  /*0450*/  LDC R0, c[0x0][0x360] ;  /* 0x0000d800ff007b82 */ /* 0x000e620000000800 */
[----:B0-----:R-:W-:-:S13]  /*0460*/  ISETP.GE.AND P0, PT, R9, UR6, PT ;  /* 0x0000000609007c0c */ /* 0x001fda000bf06270 */
[----:B------:R-:W-:Y:S05]  /*0470*/  @P0 EXIT ;  /* 0x000000000000094d */ /* 0x000fea0003800000 */
[----:B-1----:R-:W0:Y:S01]  /*0480*/  I2F.U32.RP R8, R0 ;  /* 0x0000000000087306 */ /* 0x002e220000209000 */
[----:B------:R-:W-:Y:S01]  /*0490*/  IMAD.IADD R3, R9, 0x1, R0 ;  /* 0x0000000109037824 */ /* 0x000fe200078e0200 */
[----:B------:R-:W-:Y:S01]  /*04a0*/  ISETP.NE.U32.AND P2, PT, R0, RZ, PT ;  /* 0x000000ff0000720c */ /* 0x000fe20003f45070 */
[----:B------:R-:W1:Y:S01]  /*04b0*/  LDCU.64 UR8, c[0x0][0x380] ;  /* 0x00007000ff0877ac */ /* 0x000e620008000a00 */
[----:B------:R-:W-:Y:S02]  /*04c0*/  BSSY.RECONVERGENT B0, `(.L_x_6) ;  /* 0x000003b000007945 */ /* 0x000fe40003800200 */
[C---:B------:R-:W-:Y:S02]  /*04d0*/  ISETP.GE.U32.AND P0, PT, R3.reuse, UR6, PT ;  /* 0x0000000603007c0c */ /* 0x040fe4000bf06070 */
[----:B------:R-:W-:Y:S02]  /*04e0*/  VIMNMX.U32 R6, PT, PT, R3, UR6, !PT ;  /* 0x0000000603067c48 */ /* 0x000fe4000ffe0000 */
[----:B------:R-:W-:-:S04]  /*04f0*/  SEL R7, RZ, 0x1, P0 ;  /* 0x00000001ff077807 */ /* 0x000fc80000000000 */
[----:B------:R-:W-:Y:S01]  /*0500*/  IADD3 R3, PT, PT, R6, -R3, -R7 ;  /* 0x8000000306037210 */ /* 0x000fe20007ffe807 */
[----:B0-----:R-:W0:Y:S01]  /*0510*/  MUFU.RCP R8, R8 ;  /* 0x0000000800087308 */ /* 0x001e220000001000 */
[----:B------:R-:W-:Y:S01]  /*0520*/  SHF.R.S32.HI R6, RZ, 0x1f, R2 ;  /* 0x0000001fff067819 */ /* 0x000fe20000011402 */
[----:B0-----:R-:W-:-:S06]  /*0530*/  VIADD R4, R8, 0xffffffe ;  /* 0x0ffffffe08047836 */ /* 0x001fcc0000000000 */
[----:B------:R0:W2:Y:S02]  /*0540*/  F2I.FTZ.U32.TRUNC.NTZ R5, R4 ;  /* 0x0000000400057305 */ /* 0x0000a4000021f000 */
[----:B0-----:R-:W-:Y:S02]  /*0550*/  IMAD.MOV.U32 R4, RZ, RZ, RZ ;  /* 0x000000ffff047224 */ /* 0x001fe400078e00ff */
[----:B--2---:R-:W-:-:S04]  /*0560*/  IMAD.MOV R11, RZ, RZ, -R5 ;  /* 0x000000ffff0b7224 */ /* 0x004fc800078e0a05 */
[----:B------:R-:W-:-:S04]  /*0570*/  IMAD R11, R11, R0, RZ ;  /* 0x000000000b0b7224 */ /* 0x000fc800078e02ff */
[----:B------:R-:W-:-:S04]  /*0580*/  IMAD.HI.U32 R8, R5, R11, R4 ;  /* 0x0000000b05087227 */ /* 0x000fc800078e0004 */
[----:B------:R-:W-:Y:S02]  /*0590*/  IMAD R11, R6, UR6, RZ ;  /* 0x00000006060b7c24 */ /* 0x000fe4000f8e02ff */
[----:B------:R-:W-:-:S04]  /*05a0*/  IMAD.HI.U32 R8, R8, R3, RZ ;  /* 0x0000000308087227 */ /* 0x000fc800078e00ff */
[----:B------:R-:W-:-:S04]  /*05b0*/  IMAD.MOV R4, RZ, RZ, -R8 ;  /* 0x000000ffff047224 */ /* 0x000fc800078e0a08 */
[----:B------:R-:W-:Y:S02]  /*05c0*/  IMAD R3, R0, R4, R3 ;  /* 0x0000000400037224 */ /* 0x000fe400078e0203 */
[----:B------:R-:W-:-:S03]  /*05d0*/  IMAD.WIDE.U32 R4, R13, UR6, RZ ;  /* 0x000000060d047c25 */ /* 0x000fc6000f8e00ff */
[----:B------:R-:W-:-:S13]  /*05e0*/  ISETP.GE.U32.AND P0, PT, R3, R0, PT ;  /* 0x000000000300720c */ /* 0x000fda0003f06070 */
[----:B------:R-:W-:Y:S01]  /*05f0*/  @P0 IADD3 R3, PT, PT, R3, -R0, RZ ;  /* 0x8000000003030210 */ /* 0x000fe20007ffe0ff */
[----:B------:R-:W-:-:S03]  /*0600*/  @P0 VIADD R8, R8, 0x1 ;  /* 0x0000000108080836 */ /* 0x000fc60000000000 */
[----:B------:R-:W-:-:S13]  /*0610*/  ISETP.GE.U32.AND P1, PT, R3, R0, PT ;  /* 0x000000000300720c */ /* 0x000fda0003f26070 */
[----:B------:R-:W-:Y:S01]  /*0620*/  @P1 VIADD R8, R8, 0x1 ;  /* 0x0000000108081836 */ /* 0x000fe20000000000 */
[----:B------:R-:W-:-:S05]  /*0630*/  @!P2 LOP3.LUT R8, RZ, R0, RZ, 0x33, !PT ;  /* 0x00000000ff08a212 */ /* 0x000fca00078e33ff */
[----:B------:R-:W-:Y:S01]  /*0640*/  IMAD.IADD R8, R7, 0x1, R8 ;  /* 0x0000000107087824 */ /* 0x000fe200078e0208 */
[----:B------:R-:W-:-:S04]  /*0650*/  SHF.R.S32.HI R7, RZ, 0x1f, R13 ;  /* 0x0000001fff077819 */ /* 0x000fc8000001140d */
[C---:B------:R-:W-:Y:S01]  /*0660*/  LOP3.LUT R3, R8.reuse, 0x3, RZ, 0xc0, !PT ;  /* 0x0000000308037812 */ /* 0x040fe200078ec0ff */
[----:B------:R-:W-:Y:S01]  /*0670*/  IMAD R13, R7, UR6, RZ ;  /* 0x00000006070d7c24 */ /* 0x000fe2000f8e02ff */
[----:B------:R-:W-:Y:S02]  /*0680*/  ISETP.GE.U32.AND P0, PT, R8, 0x3, PT ;  /* 0x000000030800780c */ /* 0x000fe40003f06070 */
[----:B------:R-:W-:Y:S01]  /*0690*/  ISETP.NE.AND P1, PT, R3, 0x3, PT ;  /* 0x000000030300780c */ /* 0x000fe20003f25270 */
[----:B------:R-:W-:-:S04]  /*06a0*/  IMAD.WIDE.U32 R2, R2, UR6, RZ ;  /* 0x0000000602027c25 */ /* 0x000fc8000f8e00ff */
[----:B------:R-:W-:Y:S02]  /*06b0*/  IMAD.IADD R7, R3, 0x1, R11 ;  /* 0x0000000103077824 */ /* 0x000fe400078e020b */
[----:B------:R-:W-:-:S06]  /*06c0*/  IMAD.IADD R6, R5, 0x1, R13 ;  /* 0x0000000105067824 */ /* 0x000fcc00078e020d */
[----:B-1----:R-:W-:Y:S05]  /*06d0*/  @!P1 BRA `(.L_x_7) ;  /* 0x0000000000649947 */ /* 0x002fea0003800000 */
[----:B------:R-:W0:Y:S01]  /*06e0*/  LDCU.64 UR10, c[0x0][0x380] ;  /* 0x00007000ff0a77ac */ /* 0x000e220008000a00 */
[C---:B------:R-:W-:Y:S02]  /*06f0*/  IADD3 R10, P2, PT, R9.reuse, R2, RZ ;  /* 0x00000002090a7210 */ /* 0x040fe40007f5e0ff */
[----:B------:R-:W-:Y:S02]  /*0700*/  IADD3 R12, P1, PT, R9, R4, RZ ;  /* 0x00000004090c7210 */ /* 0x000fe40007f3e0ff */
[----:B------:R-:W-:Y:S01]  /*0710*/  IADD3 R8, PT, PT, R8, 0x1, RZ ;  /* 0x0000000108087810 */ /* 0x000fe20007ffe0ff */
[----:B------:R-:W-:Y:S02]  /*0720*/  IMAD.X R11, RZ, RZ, R7, P2 ;  /* 0x000000ffff0b7224 */ /* 0x000fe400010e0607 */
[----:B------:R-:W-:Y:S01]  /*0730*/  IMAD.X R13, RZ, RZ, R6, P1 ;  /* 0x000000ffff0d7224 */ /* 0x000fe200008e0606 */
[----:B------:R-:W-:Y:S01]  /*0740*/  LOP3.LUT R8, R8, 0x3, RZ, 0xc0, !PT ;  /* 0x0000000308087812 */ /* 0x000fe200078ec0ff */
[C---:B------:R-:W-:Y:S01]  /*0750*/  IMAD.SHL.U32 R23, R10.reuse, 0x8, RZ ;  /* 0x000000080a177824 */ /* 0x040fe200078e00ff */
[----:B------:R-:W-:Y:S01]  /*0760*/  SHF.L.U64.HI R21, R10, 0x3, R11 ;  /* 0x000000030a157819 */ /* 0x000fe2000001020b */
[C---:B------:R-:W-:Y:S01]  /*0770*/  IMAD.SHL.U32 R19, R12.reuse, 0x8, RZ ;  /* 0x000000080c137824 */ /* 0x040fe200078e00ff */
[----:B------:R-:W-:Y:S01]  /*0780*/  SHF.L.U64.HI R17, R12, 0x3, R13 ;  /* 0x000000030c117819 */ /* 0x000fe2000001020d */
[----:B------:R-:W-:-:S02]  /*0790*/  IMAD R9, R8, R0, R9 ;  /* 0x0000000008097224 */ /* 0x000fc400078e0209 */
[----:B------:R-:W-:Y:S02]  /*07a0*/  IMAD.MOV R8, RZ, RZ, -R8 ;  /* 0x000000ffff087224 */ /* 0x000fe400078e0a08 */
[----:B0-----:R-:W-:Y:S01]  /*07b0*/  IMAD.U32 R10, RZ, RZ, UR10 ;  /* 0x0000000aff0a7e24 */ /* 0x001fe2000f8e00ff */
[----:B------:R-:W-:-:S07]  /*07c0*/  MOV R11, UR11 ;  /* 0x0000000b000b7c02 */ /* 0x000fce0008000f00 */
.L_x_8:
[----:B0-----:R-:W-:-:S05]  /*07d0*/  IADD3 R12, P1, PT, R10, R23, RZ ;  /* 0x000000170a0c7210 */ /* 0x001fca0007f3e0ff */
[----:B------:R-:W-:-:S06]  /*07e0*/  IMAD.X R13, R11, 0x1, R21, P1 ;  /* 0x000000010b0d7824 */ /* 0x000fcc00008e0615 */
[----:B------:R-:W2:Y:S01]  /*07f0*/  LDG.E.64 R12, desc[UR4][R12.64] ;  /* 0x000000040c0c7981 */ /* 0x000ea2000c1e1b00 */
[----:B------:R-:W-:Y:S01]  /*0800*/  IADD3 R14, P1, PT, R10, R19, RZ ;  /* 0x000000130a0e7210 */ /* 0x000fe20007f3e0ff */
[----:B------:R-:W-:-:S04]  /*0810*/  VIADD R8, R8, 0x1 ;  /* 0x0000000108087836 */ /* 0x000fc80000000000 */
[----:B------:R-:W-:Y:S01]  /*0820*/  IMAD.X R15, R11, 0x1, R17, P1 ;  /* 0x000000010b0f7824 */ /* 0x000fe200008e0611 */
[----:B------:R-:W-:Y:S01]  /*0830*/  ISETP.NE.AND P1, PT, R8, RZ, PT ;  /* 0x000000ff0800720c */ /* 0x000fe20003f25270 */
[----:B------:R-:W-:-:S03]  /*0840*/  IMAD.WIDE.U32 R10, R0, 0x8, R10 ;  /* 0x00000008000a7825 */ /* 0x000fc600078e000a */
[----:B--2---:R0:W-:Y:S09]  /*0850*/  STG.E.64 desc[UR4][R14.64], R12 ;  /* 0x0000000c0e007986 */ /* 0x0041f2000c101b04 */
[----:B------:R-:W-:Y:S05]  /*0860*/  @P1 BRA `(.L_x_8) ;  /* 0xfffffffc00d81947 */ /* 0x000fea000383ffff */
.L_x_7:
[----:B------:R-:W-:Y:S05]  /*0870*/  BSYNC.RECONVERGENT B0 ;  /* 0x0000000000007941 */ /* 0x000fea0003800200 */
.L_x_6:
[----:B------:R-:W-:Y:S05]  /*0880*/  @!P0 EXIT ;  /* 0x000000000000894d */ /* 0x000fea0003800000 */
.L_x_9:
[----:B------:R-:W-:-:S05]  /*0890*/  IADD3 R8, P0, PT, R9, R2, RZ ;  /* 0x0000000209087210 */ /* 0x000fca0007f1e0ff */
[----:B--2---:R-:W-:Y:S01]  /*08a0*/  IMAD.X R11, RZ, RZ, R7, P0 ;  /* 0x000000ffff0b7224 */ /* 0x004fe200000e0607 */
[----:B------:R-:W-:-:S04]  /*08b0*/  LEA R10, P0, R8, UR8, 0x3 ;  /* 0x00000008080a7c11 */ /* 0x000fc8000f8018ff */
[----:B------:R-:W-:-:S06]  /*08c0*/  LEA.HI.X R11, R8, UR9, R11, 0x3, P0 ;  /* 0x00000009080b7c11 */ /* 0x000fcc00080f1c0b */
[----:B------:R-:W2:Y:S01]  /*08d0*/  LDG.E.64 R10, desc[UR4][R10.64] ;  /* 0x000000040a0a7981 */ /* 0x000ea2000c1e1b00 */
[----:B0-----:R-:W-:Y:S02]  /*08e0*/  IADD3 R15, PT, PT, R0, R9, RZ ;  /* 0x00000009000f7210 */ /* 0x001fe40007ffe0ff */
[----:B------:R-:W-:Y:S02]  /*08f0*/  IADD3 R13, P0, PT, R9, R4, RZ ;  /* 0x00000004090d7210 */ /* 0x000fe40007f1e0ff */
[----:B------:R-:W-:-:S03]  /*0900*/  IADD3 R9, P1, PT, R15, R2, RZ ;  /* 0x000000020f097210 */ /* 0x000fc60007f3e0ff */
[----:B------:R-:W-:Y:S01]  /*0910*/  IMAD.X R16, RZ, RZ, R6, P0 ;  /* 0x000000ffff107224 */ /* 0x000fe200000e0606 */
[----:B------:R-:W-:Y:S01]  /*0920*/  LEA R12, P0, R13, UR8, 0x3 ;  /* 0x000000080d0c7c11 */ /* 0x000fe2000f8018ff */
[----:B------:R-:W-:Y:S01]  /*0930*/  IMAD.X R14, RZ, RZ, R7, P1 ;  /* 0x000000ffff0e7224 */ /* 0x000fe200008e0607 */
[----:B------:R-:W-:Y:S02]  /*0940*/  LEA R8, P1, R9, UR8, 0x3 ;  /* 0x0000000809087c11 */ /* 0x000fe4000f8218ff */
[----:B------:R-:W-:Y:S02]  /*0950*/  LEA.HI.X R13, R13, UR9, R16, 0x3, P0 ;  /* 0x000000090d0d7c11 */ /* 0x000fe400080f1c10 */
[----:B------:R-:W-:Y:S01]  /*0960*/  LEA.HI.X R9, R9, UR9, R14, 0x3, P1 ;  /* 0x0000000909097c11 */ /* 0x000fe200088f1c0e */
[C---:B------:R-:W-:Y:S02]  /*0970*/  IMAD.IADD R19, R15.reuse, 0x1, R0 ;  /* 0x000000010f137824 */ /* 0x040fe400078e0200 */
[----:B--2---:R0:W-:Y:S04]  /*0980*/  STG.E.64 desc[UR4][R12.64], R10 ;  /* 0x0000000a0c007986 */ /* 0x0041e8000c101b04 */
[----:B------:R-:W2:Y:S01]  /*0990*/  LDG.E.64 R8, desc[UR4][R8.64] ;  /* 0x0000000408087981 */ /* 0x000ea2000c1e1b00 */
[----:B------:R-:W-:-:S02]  /*09a0*/  IADD3 R15, P0, PT, R15, R4, RZ ;  /* 0x000000040f0f7210 */ /* 0x000fc40007f1e0ff */
[----:B------:R-:W-:-:S03]  /*09b0*/  IADD3 R17, P1, PT, R19, R2, RZ ;  /* 0x0000000213117210 */ /* 0x000fc60007f3e0ff */
[----:B------:R-:W-:Y:S01]  /*09c0*/  IMAD.X R20, RZ, RZ, R6, P0 ;  /* 0x000000ffff147224 */ /* 0x000fe200000e0606 */
[----:B------:R-:W-:Y:S01]  /*09d0*/  LEA R14, P0, R15, UR8, 0x3 ;  /* 0x000000080f0e7c11 */ /* 0x000fe2000f8018ff */
[----:B------:R-:W-:Y:S01]  /*09e0*/  IMAD.X R18, RZ, RZ, R7, P1 ;  /* 0x000000ffff127224 */ /* 0x000fe200008e0607 */
[----:B------:R-:W-:Y:S02]  /*09f0*/  LEA R16, P1, R17, UR8, 0x3 ;  /* 0x0000000811107c11 */ /* 0x000fe4000f8218ff */
[----:B------:R-:W-:Y:S02]  /*0a00*/  LEA.HI.X R15, R15, UR9, R20, 0x3, P0 ;  /* 0x000000090f0f7c11 */ /* 0x000fe400080f1c14 */
[----:B------:R-:W-:Y:S02]  /*0a10*/  LEA.HI.X R17, R17, UR9, R18, 0x3, P1 ;  /* 0x0000000911117c11 */ /* 0x000fe400088f1c12 */
[C---:B------:R-:W-:Y:S01]  /*0a20*/  IADD3 R21, PT, PT, R19.reuse, R0, RZ ;  /* 0x0000000013157210 */ /* 0x040fe20007ffe0ff */
[----:B--2---:R1:W-:Y:S04]  /*0a30*/  STG.E.64 desc[UR4][R14.64], R8 ;  /* 0x000000080e007986 */ /* 0x0043e8000c101b04 */
[----:B0-----:R-:W2:Y:S01]  /*0a40*/  LDG.E.64 R10, desc[UR4][R16.64] ;  /* 0x00000004100a7981 */ /* 0x001ea2000c1e1b00 */
[----:B------:R-:W-:-:S02]  /*0a50*/  IADD3 R19, P0, PT, R19, R4, RZ ;  /* 0x0000000413137210 */ /* 0x000fc40007f1e0ff */
[----:B------:R-:W-:-:S03]  /*0a60*/  IADD3 R13, P1, PT, R21, R2, RZ ;  /* 0x00000002150d7210 */ /* 0x000fc60007f3e0ff */
[----:B------:R-:W-:Y:S01]  /*0a70*/  IMAD.X R22, RZ, RZ, R6, P0 ;  /* 0x000000ffff167224 */ /* 0x000fe200000e0606 */
[----:B------:R-:W-:Y:S01]  /*0a80*/  LEA R18, P0, R19, UR8, 0x3 ;  /* 0x0000000813127c11 */ /* 0x000fe2000f8018ff */
[----:B------:R-:W-:Y:S01]  /*0a90*/  IMAD.X R20, RZ, RZ, R7, P1 ;  /* 0x000000ffff147224 */ /* 0x000fe200008e0607 */
[----:B------:R-:W-:Y:S02]  /*0aa0*/  LEA R12, P1, R13, UR8, 0x3 ;  /* 0x000000080d0c7c11 */ /* 0x000fe4000f8218ff */
[----:B------:R-:W-:Y:S02]  /*0ab0*/  LEA.HI.X R19, R19, UR9, R22, 0x3, P0 ;  /* 0x0000000913137c11 */ /* 0x000fe400080f1c16 */
[----:B------:R-:W-:-:S03]  /*0ac0*/  LEA.HI.X R13, R13, UR9, R20, 0x3, P1 ;  /* 0x000000090d0d7c11 */ /* 0x000fc600088f1c14 */
[----:B--2---:R2:W-:Y:S04]  /*0ad0*/  STG.E.64 desc[UR4][R18.64], R10 ;  /* 0x0000000a12007986 */ /* 0x0045e8000c101b04 */
[----:B------:R-:W3:Y:S01]  /*0ae0*/  LDG.E.64 R12, desc[UR4][R12.64] ;  /* 0x000000040c0c7981 */ /* 0x000ee2000c1e1b00 */
[----:B-1----:R-:W-:-:S05]  /*0af0*/  IADD3 R8, P0, PT, R21, R4, RZ ;  /* 0x0000000415087210 */ /* 0x002fca0007f1e0ff */
[----:B------:R-:W-:Y:S01]  /*0b00*/  IMAD.X R9, RZ, RZ, R6, P0 ;  /* 0x000000ffff097224 */ /* 0x000fe200000e0606 */
[----:B------:R-:W-:-:S04]  /*0b10*/  LEA R14, P0, R8, UR8, 0x3 ;  /* 0x00000008080e7c11 */ /* 0x000fc8000f8018ff */
[----:B------:R-:W-:Y:S01]  /*0b20*/  LEA.HI.X R15, R8, UR9, R9, 0x3, P0 ;  /* 0x00000009080f7c11 */ /* 0x000fe200080f1c09 */
[----:B------:R-:W-:-:S05]  /*0b30*/  IMAD.IADD R9, R21, 0x1, R0 ;  /* 0x0000000115097824 */ /* 0x000fca00078e0200 */
[----:B------:R-:W-:Y:S01]  /*0b40*/  ISETP.GE.AND P0, PT, R9, UR6, PT ;  /* 0x0000000609007c0c */ /* 0x000fe2000bf06270 */
[----:B---3--:R2:W-:-:S12]  /*0b50*/  STG.E.64 desc[UR4][R14.64], R12 ;  /* 0x0000000c0e007986 */ /* 0x0085d8000c101b04 */
[----:B------:R-:W-:Y:S05]  /*0b60*/  @!P0 BRA `(.L_x_9) ;  /* 0xfffffffc00488947 */ /* 0x000fea000383ffff */
[----:B------:R-:W-:Y:S05]  /*0b70*/  EXIT ;  /* 0x000000000000794d */ /* 0x000fea0003800000 */
.L_x_10:
        /* <DEDUP_REMOVED lines=16> */
.L_x_18:


//--------------------- .text._Z24fill_indexed_triu_kernelPdPiS0_iii --------------------------
	.section	.text._Z24fill_indexed_triu_kernelPdPiS0_iii,"ax",@progbits
	.align	128
.text._Z24fill_indexed_triu_kernelPdPiS0_iii:
        .type           _Z24fill_indexed_triu_kernelPdPiS0_iii,@function
        .size           _Z24fill_indexed_triu_kernelPdPiS0_iii,(.L_x_19 - _Z24fill_indexed_triu_kernelPdPiS0_iii)
        .other          _Z24fill_indexed_triu_kernelPdPiS0_iii,@"STO_CUDA_ENTRY STV_DEFAULT"
_Z24fill_indexed_triu_kernelPdPiS0_iii:
[----:B------:R-:W-:Y:S01]  /*0000*/  LDC R1, c[0x0][0x37c] ;  /* 0x0000df00ff017b82 */ /* 0x000fe20000000800 */
[----:B------:R-:W0:Y:S01]  /*0010*/  S2R R5, SR_TID.Y ;  /* 0x0000000000057919 */ /* 0x000e220000002200 */
[----:B------:R-:W1:Y:S01]  /*0020*/  LDCU UR4, c[0x0][0x398] ;  /* 0x00007300ff0477ac */ /* 0x000e620008000800 */
[----:B------:R-:W0:Y:S02]  /*0030*/  S2R R0, SR_CTAID.X ;  /* 0x0000000000007919 */ /* 0x000e240000002500 */
[----:B0-----:R-:W-:-:S05]  /*0040*/  IMAD R5, R0, 0x10, R5 ;  /* 0x0000001000057824 */ /* 0x001fca00078e0205 */
[----:B-1----:R-:W-:-:S13]  /*0050*/  ISETP.GE.AND P0, PT, R5, UR4, PT ;  /* 0x0000000405007c0c */ /* 0x002fda000bf06270 */
[----:B------:R-:W-:Y:S05]  /*0060*/  @P0 EXIT ;  /* 0x000000000000094d */ /* 0x000fea0003800000 */
[----:B------:R-:W0:Y:S01]  /*0070*/  LDC.64 R2, c[0x0][0x388] ;  /* 0x0000e200ff027b82 */ /* 0x000e220000000a00 */
[----:B------:R-:W1:Y:S01]  /*0080*/  LDCU.64 UR4, c[0x0][0x358] ;  /* 0x00006b00ff0477ac */ /* 0x000e620008000a00 */
[----:B------:R-:W2:Y:S01]  /*0090*/  S2R R11, SR_CTAID.Y ;  /* 0x00000000000b7919 */ /* 0x000ea20000002600 */
[----:B------:R-:W3:Y:S05]  /*00a0*/  LDCU UR6, c[0x0][0x3a0] ;  /* 0x00007400ff0677ac */ /* 0x000eea0008000800 */
[----:B------:R-:W4:Y:S01]  /*00b0*/  LDC R8, c[0x0][0x39c] ;  /* 0x0000e700ff087b82 */ /* 0x000f220000000800 */
[----:B0-----:R-:W-:-:S07]  /*00c0*/  IMAD.WIDE.U32 R2, R5, 0x4, R2 ;  /* 0x0000000405027825 */ /* 0x001fce00078e0002 */
[----:B------:R-:W2:Y:S01]  /*00d0*/  LDC.64 R4, c[0x0][0x390] ;  /* 0x0000e400ff047b82 */ /* 0x000ea20000000a00 */
[----:B-1----:R0:W5:Y:S01]  /*00e0*/  LDG.E R0, desc[UR4][R2.64] ;  /* 0x0000000402007981 */ /* 0x002162000c1e1900 */
[----:B--2---:R-:W-:-:S06]  /*00f0*/  IMAD.WIDE.U32 R4, R11, 0x4, R4 ;  /* 0x000000040b047825 */ /* 0x004fcc00078e0004 */
[----:B------:R5:W2:Y:S01]  /*0100*/  LDG.E R5, desc[UR4][R4.64] ;  /* 0x0000000404057981 */ /* 0x000aa2000c1e1900 */
[----:B----4-:R-:W-:Y:S01]  /*0110*/  IABS R10, R8 ;  /* 0x00000008000a7213 */ /* 0x010fe20000000000 */
[----:B0-----:R-:W-:-:S03]  /*0120*/  IMAD.MOV.U32 R2, RZ, RZ, RZ ;  /* 0x000000ffff027224 */ /* 0x001fc600078e00ff */
[----:B------:R-:W0:Y:S08]  /*0130*/  I2F.RP R6, R10 ;  /* 0x0000000a00067306 */ /* 0x000e300000209400 */
[----:B0-----:R-:W0:Y:S02]  /*0140*/  MUFU.RCP R6, R6 ;  /* 0x0000000600067308 */ /* 0x001e240000001000 */
[----:B0-----:R-:W-:-:S02]  /*0150*/  VIADD R7, R6, 0xffffffe ;  /* 0x0ffffffe06077836 */ /* 0x001fc40000000000 */
[----:B------:R-:W0:Y:S04]  /*0160*/  LDC R6, c[0x0][0x360] ;  /* 0x0000d800ff067b82 */ /* 0x000e280000000800 */
[----:B------:R-:W1:Y:S02]  /*0170*/  F2I.FTZ.U32.TRUNC.NTZ R3, R7 ;  /* 0x0000000700037305 */ /* 0x000e64000021f000 */
[----:B-1----:R-:W-:-:S04]  /*0180*/  IMAD.MOV R9, RZ, RZ, -R3 ;  /* 0x000000ffff097224 */ /* 0x002fc800078e0a03 */
[----:B------:R-:W-:-:S04]  /*0190*/  IMAD R9, R9, R10, RZ ;  /* 0x0000000a09097224 */ /* 0x000fc800078e02ff */
[----:B------:R-:W-:Y:S02]  /*01a0*/  IMAD.HI.U32 R2, R3, R9, R2 ;  /* 0x0000000903027227 */ /* 0x000fe400078e0002 */
[----:B------:R-:W3:Y:S01]  /*01b0*/  S2R R9, SR_TID.X ;  /* 0x0000000000097919 */ /* 0x000ee20000002100 */
[----:B-----5:R-:W-:-:S05]  /*01c0*/  IABS R4, R0 ;  /* 0x0000000000047213 */ /* 0x020fca0000000000 */
[----:B------:R-:W-:-:S04]  /*01d0*/  IMAD.MOV.U32 R3, RZ, RZ, R4 ;  /* 0x000000ffff037224 */ /* 0x000fc800078e0004 */
[----:B------:R-:W-:-:S04]  /*01e0*/  IMAD.HI.U32 R2, R2, R3, RZ ;  /* 0x0000000302027227 */ /* 0x000fc800078e00ff */
[----:B------:R-:W-:-:S04]  /*01f0*/  IMAD.MOV R4, RZ, RZ, -R2 ;  /* 0x000000ffff047224 */ /* 0x000fc800078e0a02 */
[----:B------:R-:W-:-:S05]  /*0200*/  IMAD R3, R10, R4, R3 ;  /* 0x000000040a037224 */ /* 0x000fca00078e0203 */
[----:B------:R-:W-:-:S13]  /*0210*/  ISETP.GT.U32.AND P2, PT, R10, R3, PT ;  /* 0x000000030a00720c */ /* 0x000fda0003f44070 */
[----:B------:R-:W-:Y:S02]  /*0220*/  @!P2 IMAD.IADD R3, R3, 0x1, -R10 ;  /* 0x000000010303a824 */ /* 0x000fe400078e0a0a */
[----:B------:R-:W-:Y:S01]  /*0230*/  @!P2 VIADD R2, R2, 0x1 ;  /* 0x000000010202a836 */ /* 0x000fe20000000000 */
[----:B------:R-:W-:Y:S02]  /*0240*/  ISETP.NE.AND P2, PT, R8, RZ, PT ;  /* 0x000000ff0800720c */ /* 0x000fe40003f45270 */
[----:B------:R-:W-:Y:S02]  /*0250*/  ISETP.GE.U32.AND P0, PT, R3, R10, PT ;  /* 0x0000000a0300720c */ /* 0x000fe40003f06070 */
[----:B------:R-:W-:-:S04]  /*0260*/  LOP3.LUT R3, R0, R8, RZ, 0x3c, !PT ;  /* 0x0000000800037212 */ /* 0x000fc800078e3cff */
[----:B------:R-:W-:Y:S01]  /*0270*/  ISETP.GE.AND P1, PT, R3, RZ, PT ;  /* 0x000000ff0300720c */ /* 0x000fe20003f26270 */
[----:B------:R-:W-:-:S06]  /*0280*/  IMAD R3, R11, R8, RZ ;  /* 0x000000080b037224 */ /* 0x000fcc00078e02ff */
[----:B------:R-:W-:Y:S01]  /*0290*/  @P0 VIADD R2, R2, 0x1 ;  /* 0x0000000102020836 */ /* 0x000fe20000000000 */
[----:B---3--:R-:W-:-:S05]  /*02a0*/  ISETP.GE.AND P0, PT, R9, UR6, PT ;  /* 0x0000000609007c0c */ /* 0x008fca000bf06270 */
[----:B------:R-:W-:Y:S02]  /*02b0*/  @!P1 IADD3 R2, PT, PT, -R2, RZ, RZ ;  /* 0x000000ff02029210 */ /* 0x000fe40007ffe1ff */
[----:B------:R-:W-:-:S05]  /*02c0*/  @!P2 LOP3.LUT R2, RZ, R8, RZ, 0x33, !PT ;  /* 0x00000008ff02a212 */ /* 0x000fca00078e33ff */
[----:B--2---:R-:W-:-:S04]  /*02d0*/  IMAD.IADD R5, R5, 0x1, -R2 ;  /* 0x0000000105057824 */ /* 0x004fc800078e0a02 */
[-CC-:B------:R-:W-:Y:S02]  /*02e0*/  IMAD R5, R5, R8.reuse, R0.reuse ;  /* 0x0000000805057224 */ /* 0x180fe400078e0200 */
[-C--:B------:R-:W-:Y:S02]  /*02f0*/  IMAD R0, R3, R8.reuse, R0 ;  /* 0x0000000803007224 */ /* 0x080fe400078e0200 */
[----:B------:R-:W-:-:S05]  /*0300*/  IMAD R13, R5, R8, R2 ;  /* 0x00000008050d7224 */ /* 0x000fca00078e0202 */
[----:B------:R-:W-:-:S13]  /*0310*/  ISETP.EQ.OR P0, PT, R13, R0, P0 ;  /* 0x000000000d00720c */ /* 0x000fda0000702670 */
[----:B0-----:R-:W-:Y:S05]  /*0320*/  @P0 EXIT ;  /* 0x000000000000094d */ /* 0x001fea0003800000 */
[----:B------:R-:W0:Y:S01]  /*0330*/  I2F.U32.RP R8, R6 ;  /* 0x0000000600087306 */ /* 0x000e220000209000 */
        /* <DEDUP_REMOVED lines=8> */
[----:B0-----:R-:W0:Y:S02]  /*03c0*/  MUFU.RCP R8, R8 ;  /* 0x0000000800087308 */ /* 0x001e240000001000 */
[----:B0-----:R-:W-:-:S06]  /*03d0*/  VIADD R2, R8, 0xffffffe ;  /* 0x0ffffffe08027836 */ /* 0x001fcc0000000000 */
[----:B------:R0:W2:Y:S02]  /*03e0*/  F2I.FTZ.U32.TRUNC.NTZ R3, R2 ;  /* 0x0000000200037305 */ /* 0x0000a4000021f000 */
[----:B0-----:R-:W-:Y:S02]  /*03f0*/  IMAD.MOV.U32 R2, RZ, RZ, RZ ;  /* 0x000000ffff027224 */ /* 0x001fe400078e00ff */
[----:B--2---:R-:W-:-:S04]  /*0400*/  IMAD.MOV R11, RZ, RZ, -R3 ;  /* 0x000000ffff0b7224 */ /* 0x004fc800078e0a03 */
[----:B------:R-:W-:-:S04]  /*0410*/  IMAD R11, R11, R6, RZ ;  /* 0x000000060b0b7224 */ /* 0x000fc800078e02ff */
[----:B------:R-:W-:-:S06]  /*0420*/  IMAD.HI.U32 R8, R3, R11, R2 ;  /* 0x0000000b03087227 */ /* 0x000fcc00078e0002 */
[----:B------:R-:W-:-:S04]  /*0430*/  IMAD.HI.U32 R8, R8, R5, RZ ;  /* 0x0000000508087227 */ /* 0x000fc800078e00ff */
[----:B------:R-:W-:-:S04]  /*0440*/  IMAD.MOV R2, RZ, RZ, -R8 ;  /* 0x000000ffff027224 */ /* 0x000fc800078e0a08 */
[----:B------:R-:W-:-:S05]  /*0450*/  IMAD R5, R6, R2, R5 ;  /* 0x0000000206057224 */ /* 0x000fca00078e0205 */
[----:B------:R-:W-:-:S13]  /*0460*/  ISETP.GE.U32.AND P0, PT, R5, R6, PT ;  /* 0x000000060500720c */ /* 0x000fda0003f06070 */
[----:B------:R-:W-:Y:S01]  /*0470*/  @P0 IMAD.IADD R5, R5, 0x1, -R6 ;  /* 0x0000000105050824 */ /* 0x000fe200078e0a06 */
[----:B------:R-:W-:-:S04]  /*0480*/  @P0 IADD3 R8, PT, PT, R8, 0x1, RZ ;  /* 0x0000000108080810 */ /* 0x000fc80007ffe0ff */
[----:B------:R-:W-:Y:S01]  /*0490*/  ISETP.GE.U32.AND P1, PT, R5, R6, PT ;  /* 0x000000060500720c */ /* 0x000fe20003f26070 */
[----:B------:R-:W-:-:S12]  /*04a0*/  IMAD.WIDE.U32 R4, R13, UR6, RZ ;  /* 0x000000060d047c25 */ /* 0x000fd8000f8e00ff */
[----:B------:R-:W-:Y:S01]  /*04b0*/  @P1 VIADD R8, R8, 0x1 ;  /* 0x0000000108081836 */ /* 0x000fe20000000000 */
[----:B------:R-:W-:-:S05]  /*04c0*/  @!P2 LOP3.LUT R8, RZ, R6, RZ, 0x33, !PT ;  /* 0x00000006ff08a212 */ /* 0x000fca00078e33ff */
[----:B------:R-:W-:Y:S01]  /*04d0*/  IMAD.IADD R14, R7, 0x1, R8 ;  /* 0x00000001070e7824 */ /* 0x000fe200078e0208 */
[----:B------:R-:W-:Y:S02]  /*04e0*/  SHF.R.S32.HI R7, RZ, 0x1f, R0 ;  /* 0x0000001fff077819 */ /* 0x000fe40000011400 */
[----:B------:R-:W-:Y:S02]  /*04f0*/  SHF.R.S32.HI R8, RZ, 0x1f, R13 ;  /* 0x0000001fff087819 */ /* 0x000fe4000001140d */
[C---:B------:R-:W-:Y:S01]  /*0500*/  LOP3.LUT R2, R14.reuse, 0x3, RZ, 0xc0, !PT ;  /* 0x000000030e027812 */ /* 0x040fe200078ec0ff */
[----:B------:R-:W-:Y:S01]  /*0510*/  IMAD R7, R7, UR6, RZ ;  /* 0x0000000607077c24 */ /* 0x000fe2000f8e02ff */
[----:B------:R-:W-:Y:S01]  /*0520*/  ISETP.GE.U32.AND P0, PT, R14, 0x3, PT ;  /* 0x000000030e00780c */ /* 0x000fe20003f06070 */
[----:B------:R-:W-:Y:S01]  /*0530*/  IMAD R11, R8, UR6, RZ ;  /* 0x00000006080b7c24 */ /* 0x000fe2000f8e02ff */
[----:B------:R-:W-:Y:S01]  /*0540*/  ISETP.NE.AND P1, PT, R2, 0x3, PT ;  /* 0x000000030200780c */ /* 0x000fe20003f25270 */
[----:B------:R-:W-:-:S04]  /*0550*/  IMAD.WIDE.U32 R2, R0, UR6, RZ ;  /* 0x0000000600027c25 */ /* 0x000fc8000f8e00ff */
[----:B------:R-:W-:Y:S02]  /*0560*/  IMAD.IADD R7, R3, 0x1, R7 ;  /* 0x0000000103077824 */ /* 0x000fe400078e0207 */
[----:B------:R-:W-:-:S06]  /*0570*/  IMAD.IADD R0, R5, 0x1, R11 ;  /* 0x0000000105007824 */ /* 0x000fcc00078e020b */
[----:B-1----:R-:W-:Y:S05]  /*0580*/  @!P1 BRA `(.L_x_12) ;  /* 0x0000000000649947 */ /* 0x002fea0003800000 */
[----:B------:R-:W0:Y:S01]  /*0590*/  LDCU.64 UR10, c[0x0][0x380] ;  /* 0x00007000ff0a77ac */ /* 0x000e220008000a00 */
[C---:B------:R-:W-:Y:S01]  /*05a0*/  IADD3 R10, P2, PT, R9.reuse, R2, RZ ;  /* 0x00000002090a7210 */ /* 0x040fe20007f5e0ff */
[----:B------:R-:W-:Y:S01]  /*05b0*/  VIADD R8, R14, 0x1 ;  /* 0x000000010e087836 */ /* 0x000fe20000000000 */
[----:B------:R-:W-:-:S03]  /*05c0*/  IADD3 R12, P1, PT, R9, R4, RZ ;  /* 0x00000004090c7210 */ /* 0x000fc60007f3e0ff */
[----:B------:R-:W-:Y:S01]  /*05d0*/  IMAD.X R11, RZ, RZ, R7, P2 ;  /* 0x000000ffff0b7224 */ /* 0x000fe200010e0607 */
[----:B------:R-:W-:Y:S01]  /*05e0*/  LOP3.LUT R8, R8, 0x3, RZ, 0xc0, !PT ;  /* 0x0000000308087812 */ /* 0x000fe200078ec0ff */
[----:B------:R-:W-:Y:S01]  /*05f0*/  IMAD.X R13, RZ, RZ, R0, P1 ;  /* 0x000000ffff0d7224 */ /* 0x000fe200008e0600 */
[----:B------:R-:W-:Y:S01]  /*0600*/  SHF.L.U32 R19, R12, 0x3, RZ ;  /* 0x000000030c137819 */ /* 0x000fe200000006ff */
[C---:B------:R-:W-:Y:S01]  /*0610*/  IMAD.SHL.U32 R23, R10.reuse, 0x8, RZ ;  /* 0x000000080a177824 */ /* 0x040fe200078e00ff */
[----:B------:R-:W-:Y:S01]  /*0620*/  SHF.L.U64.HI R21, R10, 0x3, R11 ;  /* 0x000000030a157819 */ /* 0x000fe2000001020b */
[----:B------:R-:W-:Y:S01]  /*0630*/  IMAD R9, R8, R6, R9 ;  /* 0x0000000608097224 */ /* 0x000fe200078e0209 */
[----:B------:R-:W-:Y:S01]  /*0640*/  SHF.L.U64.HI R17, R12, 0x3, R13 ;  /* 0x000000030c117819 */ /* 0x000fe2000001020d */
[----:B------:R-:W-:Y:S02]  /*0650*/  IMAD.MOV R8, RZ, RZ, -R8 ;  /* 0x000000ffff087224 */ /* 0x000fe400078e0a08 */
[----:B0-----:R-:W-:-:S02]  /*0660*/  IMAD.U32 R10, RZ, RZ, UR10 ;  /* 0x0000000aff0a7e24 */ /* 0x001fc4000f8e00ff */
[----:B------:R-:W-:-:S07]  /*0670*/  IMAD.U32 R11, RZ, RZ, UR11 ;  /* 0x0000000bff0b7e24 */ /* 0x000fce000f8e00ff */
.L_x_13:
[----:B0-----:R-:W-:-:S05]  /*0680*/  IADD3 R12, P1, PT, R10, R23, RZ ;  /* 0x000000170a0c7210 */ /* 0x001fca0007f3e0ff */
[----:B------:R-:W-:-:S06]  /*0690*/  IMAD.X R13, R11, 0x1, R21, P1 ;  /* 0x000000010b0d7824 */ /* 0x000fcc00008e0615 */
[----:B------:R-:W2:Y:S01]  /*06a0*/  LDG.E.64 R12, desc[UR4][R12.64] ;  /* 0x000000040c0c7981 */ /* 0x000ea2000c1e1b00 */
[----:B------:R-:W-:Y:S02]  /*06b0*/  IADD3 R14, P1, PT, R10, R19, RZ ;  /* 0x000000130a0e7210 */ /* 0x000fe40007f3e0ff */
[----:B------:R-:W-:-:S03]  /*06c0*/  IADD3 R8, PT, PT, R8, 0x1, RZ ;  /* 0x0000000108087810 */ /* 0x000fc60007ffe0ff */
[----:B------:R-:W-:Y:S01]  /*06d0*/  IMAD.X R15, R11, 0x1, R17, P1 ;  /* 0x000000010b0f7824 */ /* 0x000fe200008e0611 */
[----:B------:R-:W-:Y:S01]  /*06e0*/  ISETP.NE.AND P1, PT, R8, RZ, PT ;  /* 0x000000ff0800720c */ /* 0x000fe20003f25270 */
[----:B------:R-:W-:-:S03]  /*06f0*/  IMAD.WIDE.U32 R10, R6, 0x8, R10 ;  /* 0x00000008060a7825 */ /* 0x000fc600078e000a */
[----:B--2---:R0:W-:Y:S09]  /*0700*/  STG.E.64 desc[UR4][R14.64], R12 ;  /* 0x0000000c0e007986 */ /* 0x0041f2000c101b04 */
[----:B------:R-:W-:Y:S05]  /*0710*/  @P1 BRA `(.L_x_13) ;  /* 0xfffffffc00d81947 */ /* 0x000fea000383ffff */
.L_x_12:
[----:B------:R-:W-:Y:S05]  /*0720*/  BSYNC.RECONVERGENT B0 ;  /* 0x0000000000007941 */ /* 0x000fea0003800200 */
.L_x_11:
[----:B------:R-:W-:Y:S05]  /*0730*/  @!P0 EXIT ;  /* 0x000000000000894d */ /* 0x000fea0003800000 */
.L_x_14:
[----:B------:R-:W-:-:S05]  /*0740*/  IADD3 R8, P0, PT, R9, R2, RZ ;  /* 0x0000000209087210 */ /* 0x000fca0007f1e0ff */
[----:B--2---:R-:W-:Y:S01]  /*0750*/  IMAD.X R11, RZ, RZ, R7, P0 ;  /* 0x000000ffff0b7224 */ /* 0x004fe200000e0607 */
[----:B------:R-:W-:-:S04]  /*0760*/  LEA R10, P0, R8, UR8, 0x3 ;  /* 0x00000008080a7c11 */ /* 0x000fc8000f8018ff */
[----:B------:R-:W-:-:S06]  /*0770*/  LEA.HI.X R11, R8, UR9, R11, 0x3, P0 ;  /* 0x00000009080b7c11 */ /* 0x000fcc00080f1c0b */
[----:B------:R-:W2:Y:S01]  /*0780*/  LDG.E.64 R10, desc[UR4][R10.64] ;  /* 0x000000040a0a7981 */ /* 0x000ea2000c1e1b00 */
[----:B0-----:R-:W-:Y:S01]  /*0790*/  IMAD.IADD R15, R6, 0x1, R9 ;  /* 0x00000001060f7824 */ /* 0x001fe200078e0209 */
[----:B------:R-:W-:-:S04]  /*07a0*/  IADD3 R13, P0, PT, R9, R4, RZ ;  /* 0x00000004090d7210 */ /* 0x000fc80007f1e0ff */
[----:B------:R-:W-:Y:S01]  /*07b0*/  IADD3 R9, P1, PT, R15, R2, RZ ;  /* 0x000000020f097210 */ /* 0x000fe20007f3e0ff */
[----:B------:R-:W-:Y:S01]  /*07c0*/  IMAD.X R16, RZ, RZ, R0, P0 ;  /* 0x000000ffff107224 */ /* 0x000fe200000e0600 */
[----:B------:R-:W-:-:S03]  /*07d0*/  LEA R12, P0, R13, UR8, 0x3 ;  /* 0x000000080d0c7c11 */ /* 0x000fc6000f8018ff */
        /* <DEDUP_REMOVED lines=10> */
[----:B------:R-:W-:Y:S02]  /*0880*/  LEA R14, P0, R15, UR8, 0x3 ;  /* 0x000000080f0e7c11 */ /* 0x000fe4000f8018ff */
[----:B------:R-:W-:Y:S02]  /*0890*/  IADD3.X R18, PT, PT, RZ, R7, RZ, P1, !PT ;  /* 0x00000007ff127210 */ /* 0x000fe40000ffe4ff */
[----:B------:R-:W-:Y:S02]  /*08a0*/  LEA R16, P1, R17, UR8, 0x3 ;  /* 0x0000000811107c11 */ /* 0x000fe4000f8218ff */
[----:B------:R-:W-:Y:S02]  /*08b0*/  LEA.HI.X R15, R15, UR9, R20, 0x3, P0 ;  /* 0x000000090f0f7c11 */ /* 0x000fe400080f1c14 */
[----:B------:R-:W-:Y:S01]  /*08c0*/  LEA.HI.X R17, R17, UR9, R18, 0x3, P1 ;  /* 0x0000000911117c11 */ /* 0x000fe200088f1c12 */
[----:B------:R-:W-:-:S02]  /*08d0*/  IMAD.IADD R21, R19, 0x1, R6 ;  /* 0x0000000113157824 */ /* 0x000fc400078e0206 */
[----:B--2---:R1:W-:Y:S04]  /*08e0*/  STG.E.64 desc[UR4][R14.64], R8 ;  /* 0x000000080e007986 */ /* 0x0043e8000c101b04 */
[----:B0-----:R-:W2:Y:S01]  /*08f0*/  LDG.E.64 R10, desc[UR4][R16.64] ;  /* 0x00000004100a7981 */ /* 0x001ea2000c1e1b00 */
[----:B------:R-:W-:Y:S02]  /*0900*/  IADD3 R19, P0, PT, R19, R4, RZ ;  /* 0x0000000413137210 */ /* 0x000fe40007f1e0ff */
        /* <DEDUP_REMOVED lines=18> */
.L_x_15:
        /* <DEDUP_REMOVED lines=13> */
.L_x_19:


//--------------------- .nv.shared.reserved.0     --------------------------
	.section	.nv.shared.reserved.0,"aw",@nobits
	.weak		__nv_reservedSMEM_offset_0_alias
	.size		__nv_reservedSMEM_offset_0_alias, 0, 64
	.other		__nv_reservedSMEM_offset_0_alias,@"STO_CUDA_RESERVED_SHARED STV_DEFAULT"
__nv_reservedSMEM_offset_0_alias:
	.zero		0
	.zero		64


//--------------------- .nv.constant0._Z26fill_bvk_triu_axis0_kernelPdPiii --------------------------
	.section	.nv.constant0._Z26fill_bvk_triu_axis0_kernelPdPiii,"a",@progbits
	.sectionflags	@""
	.align	4
.nv.constant0._Z26fill_bvk_triu_axis0_kernelPdPiii:
	.zero		920


//--------------------- .nv.constant0._Z26fill_bvk_triu_naux1_kernelPdPiS0_iii --------------------------
	.section	.nv.constant0._Z26fill_bvk_triu_naux1_kernelPdPiS0_iii,"a",@progbits
	.sectionflags	@""
	.align	4
.nv.constant0._Z26fill_bvk_triu_naux1_kernelPdPiS0_iii:
	.zero		932


//--------------------- .nv.constant0._Z20fill_bvk_triu_kernelPdPiS0_iii --------------------------
	.section	.nv.constant0._Z20fill_bvk_triu_kernelPdPiS0_iii,"a",@progbits
	.sectionflags	@""
	.align	4
.nv.constant0._Z20fill_bvk_triu_kernelPdPiS0_iii:
	.zero		932


//--------------------- .nv.constant0._Z24fill_indexed_triu_kernelPdPiS0_iii --------------------------
	.section	.nv.constant0._Z24fill_indexed_triu_kernelPdPiS0_iii,"a",@progbits
	.sectionflags	@""
	.align	4
.nv.constant0._Z24fill_indexed_triu_kernelPdPiS0_iii:
	.zero		932


//--------------------- SYMBOLS --------------------------

	.type		.nv.reservedSmem.offset0,@object
	.size		.nv.reservedSmem.offset0,0x4
